// auto-generated by cutlass_sweep.gemm — config: {"arch": "sm_90", "cluster_m": 1, "cluster_n": 2, "dtype": "fp16", "stages": 5, "tile_k": 64, "tile_m": 64, "tile_n": 64}
#include "cutlass/cutlass.h"
#include "cutlass/gemm/collective/collective_builder.hpp"
#include "cutlass/gemm/device/gemm_universal_adapter.h"
#include "cutlass/gemm/kernel/gemm_universal.hpp"
#include "cutlass/epilogue/collective/collective_builder.hpp"

using ElemA = cutlass::half_t;
using ElemB = cutlass::half_t;
using ElemCD = cutlass::half_t;
using Acc  = float;
using TileShape    = cute::Shape<cute::_64, cute::_64, cute::_64>;
using ClusterShape = cute::Shape<cute::_1, cute::_2, cute::_1>;

using CollectiveEpilogue = typename cutlass::epilogue::collective::CollectiveBuilder<
    cutlass::arch::Sm90, cutlass::arch::OpClassTensorOp,
    TileShape, ClusterShape,
    cutlass::epilogue::collective::EpilogueTileAuto,
    Acc, Acc,
    ElemCD, cutlass::layout::RowMajor, 128 / cutlass::sizeof_bits<ElemCD>::value,
    ElemCD, cutlass::layout::RowMajor, 128 / cutlass::sizeof_bits<ElemCD>::value,
    cutlass::epilogue::collective::EpilogueScheduleAuto
  >::CollectiveOp;

using CollectiveMainloop = typename cutlass::gemm::collective::CollectiveBuilder<
    cutlass::arch::Sm90, cutlass::arch::OpClassTensorOp,
    ElemA, cutlass::layout::RowMajor, 128 / cutlass::sizeof_bits<ElemA>::value,
    ElemB, cutlass::layout::ColumnMajor, 128 / cutlass::sizeof_bits<ElemB>::value,
    Acc,
    TileShape, ClusterShape,
    cutlass::gemm::collective::StageCount<5>,
    cutlass::gemm::collective::KernelScheduleAuto
  >::CollectiveOp;

using GemmKernel = cutlass::gemm::kernel::GemmUniversal<
    cute::Shape<int,int,int,int>,
    CollectiveMainloop,
    CollectiveEpilogue
>;
using Gemm = cutlass::gemm::device::GemmUniversalAdapter<GemmKernel>;

// Force the device kernel symbol into the cubin without needing a host main.
auto* _anchor = &cutlass::device_kernel<GemmKernel>;


// ===== COMPILED SASS (sm_90a) =====

	.target	sm_90a

	.elftype	@"ET_EXEC"


//--------------------- .note.nv.tkinfo           --------------------------
	.section	.note.nv.tkinfo,"",@"SHT_NOTE"
	.sectionflags	@"SHF_NOTE_NV_TKINFO"
	.tkinfo
        /*0018*/ 	.word	0x00000002
        /*0030*/ 	.string	""
        /*0030*/ 	.string	"ptxas"
        /*0030*/ 	.string	"Cuda compilation tools, release 13.0, V13.0.88"
        /*0030*/ 	.string	"Build cuda_13.0.r13.0/compiler.36424714_0"
        /*0030*/ 	.string	"-arch sm_90a -m 64 "



//--------------------- .note.nv.cuinfo           --------------------------
	.section	.note.nv.cuinfo,"",@"SHT_NOTE"
	.sectionflags	@"SHF_NOTE_NV_CUINFO"
        /*0018*/ 	.short	0x0002
        /*001a*/ 	.short	0x005a
        /*001c*/ 	.short	0x0082
	.zero		2


//--------------------- .nv.info                  --------------------------
	.section	.nv.info,"",@"SHT_CUDA_INFO"
	.align	4


	//----- nvinfo : EIATTR_REGCOUNT
	.align		4
        /*0000*/ 	.byte	0x04, 0x2f
        /*0002*/ 	.short	(.L_15 - .L_14)
	.align		4
.L_14:
        /*0004*/ 	.word	index@(_ZN7cutlass13device_kernelINS_4gemm6kernel13GemmUniversalIN4cute5tupleIJiiiiEEENS1_10collective13CollectiveMmaINS1_34MainloopSm90TmaGmmaWarpSpecializedILi5ENS5_IJNS4_1CILi1EEENSA_ILi2EEESB_EEENS1_32KernelTmaWarpSpecializedPingpongEEENS5_IJNSA_ILi64EEESG_SG_EEENS_6half_tENS5_IJlSB_lEEESI_SJ_NS4_8TiledMMAINS4_8MMA_AtomIJNS4_4SM904GMMA25MMA_64x64x16_F32F16F16_SSILNSN_5MajorE0ELSP_0ELNSN_7ScaleInE1ELSQ_1EEEEEENS4_6LayoutINS5_IJSB_SB_SB_EEENS5_IJNSA_ILi0EEESV_SV_EEEEENS5_IJNS4_10UnderscoreESY_SY_EEEEENS4_23SM90_TMA_LOAD_MULTICASTENS4_14ComposedLayoutINS4_7SwizzleILi3ELi4ELi3EEENS4_18smem_ptr_flag_bitsILi16EEENST_INS5_IJNSA_ILi8EEESG_EEENS5_IJSG_SB_EEEEEEEvNS4_8identityENS4_13SM90_TMA_LOADES1B_vS1C_EENS_8epilogue10collective6detail29Sm90TmaWarpSpecializedAdapterINS1G_15DefaultEpilogueISI_SJ_SJ_NS1F_6thread17LinearCombinationISI_Li1EffLNS1K_9ScaleType4KindE0ELNS_15FloatRoundStyleE2ESI_EENS1_15EpilogueDefaultEEEEEvvEEEEvNT_6ParamsE)
        /*0008*/ 	.word	0x000000a8


	//----- nvinfo : EIATTR_FRAME_SIZE
	.align		4
.L_15:
        /*000c*/ 	.byte	0x04, 0x11
        /*000e*/ 	.short	(.L_17 - .L_16)
	.align		4
.L_16:
        /*0010*/ 	.word	index@(_ZN7cutlass13device_kernelINS_4gemm6kernel13GemmUniversalIN4cute5tupleIJiiiiEEENS1_10collective13CollectiveMmaINS1_34MainloopSm90TmaGmmaWarpSpecializedILi5ENS5_IJNS4_1CILi1EEENSA_ILi2EEESB_EEENS1_32KernelTmaWarpSpecializedPingpongEEENS5_IJNSA_ILi64EEESG_SG_EEENS_6half_tENS5_IJlSB_lEEESI_SJ_NS4_8TiledMMAINS4_8MMA_AtomIJNS4_4SM904GMMA25MMA_64x64x16_F32F16F16_SSILNSN_5MajorE0ELSP_0ELNSN_7ScaleInE1ELSQ_1EEEEEENS4_6LayoutINS5_IJSB_SB_SB_EEENS5_IJNSA_ILi0EEESV_SV_EEEEENS5_IJNS4_10UnderscoreESY_SY_EEEEENS4_23SM90_TMA_LOAD_MULTICASTENS4_14ComposedLayoutINS4_7SwizzleILi3ELi4ELi3EEENS4_18smem_ptr_flag_bitsILi16EEENST_INS5_IJNSA_ILi8EEESG_EEENS5_IJSG_SB_EEEEEEEvNS4_8identityENS4_13SM90_TMA_LOADES1B_vS1C_EENS_8epilogue10collective6detail29Sm90TmaWarpSpecializedAdapterINS1G_15DefaultEpilogueISI_SJ_SJ_NS1F_6thread17LinearCombinationISI_Li1EffLNS1K_9ScaleType4KindE0ELNS_15FloatRoundStyleE2ESI_EENS1_15EpilogueDefaultEEEEEvvEEEEvNT_6ParamsE)
        /*0014*/ 	.word	0x00000008


	//----- nvinfo : EIATTR_MIN_STACK_SIZE
	.align		4
.L_17:
        /*0018*/ 	.byte	0x04, 0x12
        /*001a*/ 	.short	(.L_19 - .L_18)
	.align		4
.L_18:
        /*001c*/ 	.word	index@(_ZN7cutlass13device_kernelINS_4gemm6kernel13GemmUniversalIN4cute5tupleIJiiiiEEENS1_10collective13CollectiveMmaINS1_34MainloopSm90TmaGmmaWarpSpecializedILi5ENS5_IJNS4_1CILi1EEENSA_ILi2EEESB_EEENS1_32KernelTmaWarpSpecializedPingpongEEENS5_IJNSA_ILi64EEESG_SG_EEENS_6half_tENS5_IJlSB_lEEESI_SJ_NS4_8TiledMMAINS4_8MMA_AtomIJNS4_4SM904GMMA25MMA_64x64x16_F32F16F16_SSILNSN_5MajorE0ELSP_0ELNSN_7ScaleInE1ELSQ_1EEEEEENS4_6LayoutINS5_IJSB_SB_SB_EEENS5_IJNSA_ILi0EEESV_SV_EEEEENS5_IJNS4_10UnderscoreESY_SY_EEEEENS4_23SM90_TMA_LOAD_MULTICASTENS4_14ComposedLayoutINS4_7SwizzleILi3ELi4ELi3EEENS4_18smem_ptr_flag_bitsILi16EEENST_INS5_IJNSA_ILi8EEESG_EEENS5_IJSG_SB_EEEEEEEvNS4_8identityENS4_13SM90_TMA_LOADES1B_vS1C_EENS_8epilogue10collective6detail29Sm90TmaWarpSpecializedAdapterINS1G_15DefaultEpilogueISI_SJ_SJ_NS1F_6thread17LinearCombinationISI_Li1EffLNS1K_9ScaleType4KindE0ELNS_15FloatRoundStyleE2ESI_EENS1_15EpilogueDefaultEEEEEvvEEEEvNT_6ParamsE)
        /*0020*/ 	.word	0x00000008
.L_19:


//--------------------- .nv.compat                --------------------------
	.section	.nv.compat,"",@"SHT_CUDA_COMPAT_INFO"
	.align	4
        /*0000*/ 	.byte	0x02, 0x09, 0x01, 0x00, 0x02, 0x02, 0x04, 0x00, 0x02, 0x05, 0x05, 0x00, 0x03, 0x07, 0x01, 0x01
        /*0010*/ 	.byte	0x02, 0x03, 0x01, 0x00, 0x02, 0x06, 0x01, 0x00, 0x04, 0x0b, 0x08, 0x00, 0x00, 0x00, 0x00, 0x00
        /*0020*/ 	.byte	0x00, 0x00, 0x00, 0x00


//--------------------- .nv.info._ZN7cutlass13device_kernelINS_4gemm6kernel13GemmUniversalIN4cute5tupleIJiiiiEEENS1_10collective13CollectiveMmaINS1_34MainloopSm90TmaGmmaWarpSpecializedILi5ENS5_IJNS4_1CILi1EEENSA_ILi2EEESB_EEENS1_32KernelTmaWarpSpecializedPingpongEEENS5_IJNSA_ILi64EEESG_SG_EEENS_6half_tENS5_IJlSB_lEEESI_SJ_NS4_8TiledMMAINS4_8MMA_AtomIJNS4_4SM904GMMA25MMA_64x64x16_F32F16F16_SSILNSN_5MajorE0ELSP_0ELNSN_7ScaleInE1ELSQ_1EEEEEENS4_6LayoutINS5_IJSB_SB_SB_EEENS5_IJNSA_ILi0EEESV_SV_EEEEENS5_IJNS4_10UnderscoreESY_SY_EEEEENS4_23SM90_TMA_LOAD_MULTICASTENS4_14ComposedLayoutINS4_7SwizzleILi3ELi4ELi3EEENS4_18smem_ptr_flag_bitsILi16EEENST_INS5_IJNSA_ILi8EEESG_EEENS5_IJSG_SB_EEEEEEEvNS4_8identityENS4_13SM90_TMA_LOADES1B_vS1C_EENS_8epilogue10collective6detail29Sm90TmaWarpSpecializedAdapterINS1G_15DefaultEpilogueISI_SJ_SJ_NS1F_6thread17LinearCombinationISI_Li1EffLNS1K_9ScaleType4KindE0ELNS_15FloatRoundStyleE2ESI_EENS1_15EpilogueDefaultEEEEEvvEEEEvNT_6ParamsE --------------------------
	.section	.nv.info._ZN7cutlass13device_kernelINS_4gemm6kernel13GemmUniversalIN4cute5tupleIJiiiiEEENS1_10collective13CollectiveMmaINS1_34MainloopSm90TmaGmmaWarpSpecializedILi5ENS5_IJNS4_1CILi1EEENSA_ILi2EEESB_EEENS1_32KernelTmaWarpSpecializedPingpongEEENS5_IJNSA_ILi64EEESG_SG_EEENS_6half_tENS5_IJlSB_lEEESI_SJ_NS4_8TiledMMAINS4_8MMA_AtomIJNS4_4SM904GMMA25MMA_64x64x16_F32F16F16_SSILNSN_5MajorE0ELSP_0ELNSN_7ScaleInE1ELSQ_1EEEEEENS4_6LayoutINS5_IJSB_SB_SB_EEENS5_IJNSA_ILi0EEESV_SV_EEEEENS5_IJNS4_10UnderscoreESY_SY_EEEEENS4_23SM90_TMA_LOAD_MULTICASTENS4_14ComposedLayoutINS4_7SwizzleILi3ELi4ELi3EEENS4_18smem_ptr_flag_bitsILi16EEENST_INS5_IJNSA_ILi8EEESG_EEENS5_IJSG_SB_EEEEEEEvNS4_8identityENS4_13SM90_TMA_LOADES1B_vS1C_EENS_8epilogue10collective6detail29Sm90TmaWarpSpecializedAdapterINS1G_15DefaultEpilogueISI_SJ_SJ_NS1F_6thread17LinearCombinationISI_Li1EffLNS1K_9ScaleType4KindE0ELNS_15FloatRoundStyleE2ESI_EENS1_15EpilogueDefaultEEEEEvvEEEEvNT_6ParamsE,"",@"SHT_CUDA_INFO"
	.sectionflags	@""
	.align	4


	//----- nvinfo : EIATTR_CUDA_API_VERSION
	.align		4
        /*0000*/ 	.byte	0x04, 0x37
        /*0002*/ 	.short	(.L_21 - .L_20)
.L_20:
        /*0004*/ 	.word	0x00000082


	//----- nvinfo : EIATTR_KPARAM_INFO
	.align		4
.L_21:
        /*0008*/ 	.byte	0x04, 0x17
        /*000a*/ 	.short	(.L_23 - .L_22)
.L_22:
        /*000c*/ 	.word	0x00000000
        /*0010*/ 	.short	0x0000
        /*0012*/ 	.short	0x0070
        /*0014*/ 	.byte	0x00, 0xf0, 0x01, 0x10


	//----- nvinfo : EIATTR_SPARSE_MMA_MASK
	.align		4
.L_23:
        /*0018*/ 	.byte	0x03, 0x50
        /*001a*/ 	.short	0x0000


	//----- nvinfo : EIATTR_MAXREG_COUNT
	.align		4
        /*001c*/ 	.byte	0x03, 0x1b
        /*001e*/ 	.short	0x00a8


	//----- nvinfo : EIATTR_NUM_BARRIERS
	.align		4
        /*0020*/ 	.byte	0x02, 0x4c
        /*0022*/ 	.byte	0x01
	.zero		1


	//----- nvinfo : EIATTR_EXTERNS
	.align		4
        /*0024*/ 	.byte	0x04, 0x0f
        /*0026*/ 	.short	(.L_25 - .L_24)


	//   ....[0]....
	.align		4
.L_24:
        /*0028*/ 	.word	index@(__assertfail)


	//----- nvinfo : EIATTR_ANNOTATIONS
	.align		4
.L_25:
        /*002c*/ 	.byte	0x04, 0x55
        /*002e*/ 	.short	(.L_27 - .L_26)


	//   ....[0]....
.L_26:
        /*0030*/ 	.word	0x00000001
        /*0034*/ 	.byte	0x60, 0x0d, 0x00, 0x00, 0x01, 0x00, 0x00, 0x00, 0xe0, 0x44, 0x00, 0x00, 0x01, 0x00, 0x00, 0x00
        /*0044*/ 	.byte	0x60, 0x51, 0x00, 0x00


	//----- nvinfo : EIATTR_MERCURY_ISA_VERSION
	.align		4
.L_27:
        /*0048*/ 	.byte	0x03, 0x5f
        /*004a*/ 	.short	0x0101


	//----- nvinfo : EIATTR_INT_WARP_WIDE_INSTR_OFFSETS
	.align		4
        /*004c*/ 	.byte	0x04, 0x31
        /*004e*/ 	.short	(.L_29 - .L_28)


	//   ....[0]....
.L_28:
        /*0050*/ 	.word	0x000004b0


	//   ....[1]....
        /*0054*/ 	.word	0x000004f0


	//   ....[2]....
        /*0058*/ 	.word	0x00000630


	//   ....[3]....
        /*005c*/ 	.word	0x00000640


	//   ....[4]....
        /*0060*/ 	.word	0x00000660


	//   ....[5]....
        /*0064*/ 	.word	0x00000680


	//   ....[6]....
        /*0068*/ 	.word	0x00000730


	//   ....[7]....
        /*006c*/ 	.word	0x00000780


	//   ....[8]....
        /*0070*/ 	.word	0x00001fd0


	//----- nvinfo : EIATTR_COOP_GROUP_MASK_REGIDS
	.align		4
.L_29:
        /*0074*/ 	.byte	0x04, 0x29
        /*0076*/ 	.short	(.L_31 - .L_30)


	//   ....[0]....
.L_30:
        /*0078*/ 	.word	0xffffffff


	//   ....[1]....
        /*007c*/ 	.word	0xffffffff


	//   ....[2]....
        /*0080*/ 	.word	0xffffffff


	//   ....[3]....
        /*0084*/ 	.word	0xffffffff


	//   ....[4]....
        /*0088*/ 	.word	0xffffffff


	//   ....[5]....
        /*008c*/ 	.word	0xffffffff


	//   ....[6]....
        /*0090*/ 	.word	0xffffffff


	//----- nvinfo : EIATTR_COOP_GROUP_INSTR_OFFSETS
	.align		4
.L_31:
        /*0094*/ 	.byte	0x04, 0x28
        /*0096*/ 	.short	(.L_33 - .L_32)


	//   ....[0]....
.L_32:
        /*0098*/ 	.word	0x00000070


	//   ....[1]....
        /*009c*/ 	.word	0x00000080


	//   ....[2]....
        /*00a0*/ 	.word	0x00000140


	//   ....[3]....
        /*00a4*/ 	.word	0x000002f0


	//   ....[4]....
        /*00a8*/ 	.word	0x00000330


	//   ....[5]....
        /*00ac*/ 	.word	0x000007d0


	//   ....[6]....
        /*00b0*/ 	.word	0x00000900


	//----- nvinfo : EIATTR_REG_RECONFIG
	.align		4
.L_33:
        /*00b4*/ 	.byte	0x01, 0x54
	.zero		2


	//----- nvinfo : EIATTR_SYSCALL_OFFSETS
	.align		4
        /*00b8*/ 	.byte	0x04, 0x46
        /*00ba*/ 	.short	(.L_35 - .L_34)


	//   ....[0]....
.L_34:
        /*00bc*/ 	.word	0x00001810


	//----- nvinfo : EIATTR_MBARRIER_INSTR_OFFSETS
	.align		4
.L_35:
        /*00c0*/ 	.byte	0x04, 0x39
        /*00c2*/ 	.short	(.L_37 - .L_36)


	//   ....[0]....
.L_36:
        /*00c4*/ 	.word	0x00000240
        /*00c8*/ 	.word	0x000000ff
        /*00cc*/ 	.word	0x00000000
        /*00d0*/ 	.short	0x0100
        /*00d2*/ 	.byte	0x08
	.zero		1


	//   ....[1]....
        /*00d4*/ 	.word	0x00000250
        /*00d8*/ 	.word	0x000000ff
        /*00dc*/ 	.word	0x00000028
        /*00e0*/ 	.short	0x0100
        /*00e2*/ 	.byte	0x08
	.zero		1


	//   ....[2]....
        /*00e4*/ 	.word	0x00000260
        /*00e8*/ 	.word	0x000000ff
        /*00ec*/ 	.word	0x00000008
        /*00f0*/ 	.short	0x0100
        /*00f2*/ 	.byte	0x08
	.zero		1


	//   ....[3]....
        /*00f4*/ 	.word	0x00000270
        /*00f8*/ 	.word	0x000000ff
        /*00fc*/ 	.word	0x00000030
        /*0100*/ 	.short	0x0100
        /*0102*/ 	.byte	0x08
	.zero		1


	//   ....[4]....
        /*0104*/ 	.word	0x00000280
        /*0108*/ 	.word	0x000000ff
        /*010c*/ 	.word	0x00000010
        /*0110*/ 	.short	0x0100
        /*0112*/ 	.byte	0x08
	.zero		1


	//   ....[5]....
        /*0114*/ 	.word	0x00000290
        /*0118*/ 	.word	0x000000ff
        /*011c*/ 	.word	0x00000038
        /*0120*/ 	.short	0x0100
        /*0122*/ 	.byte	0x08
	.zero		1


	//   ....[6]....
        /*0124*/ 	.word	0x000002a0
        /*0128*/ 	.word	0x000000ff
        /*012c*/ 	.word	0x00000018
        /*0130*/ 	.short	0x0100
        /*0132*/ 	.byte	0x08
	.zero		1


	//   ....[7]....
        /*0134*/ 	.word	0x000002b0
        /*0138*/ 	.word	0x000000ff
        /*013c*/ 	.word	0x00000040
        /*0140*/ 	.short	0x0100
        /*0142*/ 	.byte	0x08
	.zero		1


	//   ....[8]....
        /*0144*/ 	.word	0x000002c0
        /*0148*/ 	.word	0x000000ff
        /*014c*/ 	.word	0x00000020
        /*0150*/ 	.short	0x0100
        /*0152*/ 	.byte	0x08
	.zero		1


	//   ....[9]....
        /*0154*/ 	.word	0x000002d0
        /*0158*/ 	.word	0x000000ff
        /*015c*/ 	.word	0x00000048
        /*0160*/ 	.short	0x0100
        /*0162*/ 	.byte	0x08
	.zero		1


	//   ....[10]....
        /*0164*/ 	.word	0x000007b0
        /*0168*/ 	.word	0x000000ff
        /*016c*/ 	.word	0x00000080
        /*0170*/ 	.short	0x0100
        /*0172*/ 	.byte	0x08
	.zero		1


	//   ....[11]....
        /*0174*/ 	.word	0x00000850
        /*0178*/ 	.word	0x000000ff
        /*017c*/ 	.word	0x00000088
        /*0180*/ 	.short	0x0100
        /*0182*/ 	.byte	0x08
	.zero		1


	//   ....[12]....
        /*0184*/ 	.word	0x00000880
        /*0188*/ 	.word	0x000000ff
        /*018c*/ 	.word	0x00000060
        /*0190*/ 	.short	0x0100
        /*0192*/ 	.byte	0x09
	.zero		1


	//   ....[13]....
        /*0194*/ 	.word	0x00000890
        /*0198*/ 	.word	0x000000ff
        /*019c*/ 	.word	0x00000068
        /*01a0*/ 	.short	0x0100
        /*01a2*/ 	.byte	0x09
	.zero		1


	//   ....[14]....
        /*01a4*/ 	.word	0x000008a0
        /*01a8*/ 	.word	0x000000ff
        /*01ac*/ 	.word	0x00000070
        /*01b0*/ 	.short	0x0100
        /*01b2*/ 	.byte	0x09
	.zero		1


	//   ....[15]....
        /*01b4*/ 	.word	0x000008b0
        /*01b8*/ 	.word	0x000000ff
        /*01bc*/ 	.word	0x00000078
        /*01c0*/ 	.short	0x0100
        /*01c2*/ 	.byte	0x09
	.zero		1


	//   ....[16]....
        /*01c4*/ 	.word	0x000016f0
        /*01c8*/ 	.word	0x0000003e
        /*01cc*/ 	.word	0x00000000
        /*01d0*/ 	.short	0x010a
        /*01d2*/ 	.byte	0x2a
	.zero		1


	//   ....[17]....
        /*01d4*/ 	.word	0x00001890
        /*01d8*/ 	.word	0x00000003
        /*01dc*/ 	.word	0x00000000
        /*01e0*/ 	.short	0x010a
        /*01e2*/ 	.byte	0x3f
	.zero		1


	//   ....[18]....
        /*01e4*/ 	.word	0x000018d0
        /*01e8*/ 	.word	0x00000003
        /*01ec*/ 	.word	0x00000000
        /*01f0*/ 	.short	0x010a
        /*01f2*/ 	.byte	0x3f
	.zero		1


	//   ....[19]....
        /*01f4*/ 	.word	0x00001bd0
        /*01f8*/ 	.word	0x000000ff
        /*01fc*/ 	.word	0x00000000
        /*0200*/ 	.short	0x010a
        /*0202*/ 	.byte	0x04
	.zero		1


	//   ....[20]....
        /*0204*/ 	.word	0x00001c10
        /*0208*/ 	.word	0x000000ff
        /*020c*/ 	.word	0x00000000
        /*0210*/ 	.short	0x010a
        /*0212*/ 	.byte	0x04
	.zero		1


	//   ....[21]....
        /*0214*/ 	.word	0x00001e70
        /*0218*/ 	.word	0x00000005
        /*021c*/ 	.word	0x00000000
        /*0220*/ 	.short	0x0101
        /*0222*/ 	.byte	0x3f
	.zero		1


	//   ....[22]....
        /*0224*/ 	.word	0x00001f70
        /*0228*/ 	.word	0x0000003f
        /*022c*/ 	.word	0x00000000
        /*0230*/ 	.short	0x0101
        /*0232*/ 	.byte	0x2f
	.zero		1


	//   ....[23]....
        /*0234*/ 	.word	0x00002070
        /*0238*/ 	.word	0x00000003
        /*023c*/ 	.word	0x00000000
        /*0240*/ 	.short	0x0101
        /*0242*/ 	.byte	0x3f
	.zero		1


	//   ....[24]....
        /*0244*/ 	.word	0x00002130
        /*0248*/ 	.word	0x0000003e
        /*024c*/ 	.word	0x00000010
        /*0250*/ 	.short	0x010a
        /*0252*/ 	.byte	0x2a
	.zero		1


	//   ....[25]....
        /*0254*/ 	.word	0x00004500
        /*0258*/ 	.word	0x00000041
        /*025c*/ 	.word	0x00000000
        /*0260*/ 	.short	0x0101
        /*0262*/ 	.byte	0x2f
	.zero		1


	//   ....[26]....
        /*0264*/ 	.word	0x00004ea0
        /*0268*/ 	.word	0x0000000c
        /*026c*/ 	.word	0x00000028
        /*0270*/ 	.short	0x010a
        /*0272*/ 	.byte	0x3f
	.zero		1


	//   ....[27]....
        /*0274*/ 	.word	0x00005270
        /*0278*/ 	.word	0x00000004
        /*027c*/ 	.word	0x00000088
        /*0280*/ 	.short	0x0101
        /*0282*/ 	.byte	0x3f
	.zero		1


	//   ....[28]....
        /*0284*/ 	.word	0x000059f0
        /*0288*/ 	.word	0x00000007
        /*028c*/ 	.word	0x00000000
        /*0290*/ 	.short	0x010a
        /*0292*/ 	.byte	0x3f
	.zero		1


	//   ....[29]....
        /*0294*/ 	.word	0x00005a70
        /*0298*/ 	.word	0x00000009
        /*029c*/ 	.word	0x00000000
        /*02a0*/ 	.short	0x010a
        /*02a2*/ 	.byte	0x3f
	.zero		1


	//   ....[30]....
        /*02a4*/ 	.word	0x00005b00
        /*02a8*/ 	.word	0x00000006
        /*02ac*/ 	.word	0x00000000
        /*02b0*/ 	.short	0x010a
        /*02b2*/ 	.byte	0x3f
	.zero		1


	//   ....[31]....
        /*02b4*/ 	.word	0x00005b90
        /*02b8*/ 	.word	0x00000009
        /*02bc*/ 	.word	0x00000000
        /*02c0*/ 	.short	0x010a
        /*02c2*/ 	.byte	0x3f
	.zero		1


	//   ....[32]....
        /*02c4*/ 	.word	0x00005c20
        /*02c8*/ 	.word	0x00000003
        /*02cc*/ 	.word	0x00000000
        /*02d0*/ 	.short	0x010a
        /*02d2*/ 	.byte	0x3f
	.zero		1


	//   ....[33]....
        /*02d4*/ 	.word	0x00005c80
        /*02d8*/ 	.word	0x00000040
        /*02dc*/ 	.word	0x00000000
        /*02e0*/ 	.short	0x010a
        /*02e2*/ 	.byte	0x3f
	.zero		1


	//   ....[34]....
        /*02e4*/ 	.word	0x00005cd0
        /*02e8*/ 	.word	0x00000003
        /*02ec*/ 	.word	0x00000000
        /*02f0*/ 	.short	0x010a
        /*02f2*/ 	.byte	0x3f
	.zero		1


	//   ....[35]....
        /*02f4*/ 	.word	0x00005d30
        /*02f8*/ 	.word	0x00000005
        /*02fc*/ 	.word	0x00000000
        /*0300*/ 	.short	0x010a
        /*0302*/ 	.byte	0x3f
	.zero		1


	//   ....[36]....
        /*0304*/ 	.word	0x00005d80
        /*0308*/ 	.word	0x00000040
        /*030c*/ 	.word	0x00000010
        /*0310*/ 	.short	0x010a
        /*0312*/ 	.byte	0x3f
	.zero		1


	//   ....[37]....
        /*0314*/ 	.word	0x00005e50
        /*0318*/ 	.word	0x0000000c
        /*031c*/ 	.word	0x00000028
        /*0320*/ 	.short	0x010a
        /*0322*/ 	.byte	0x3f
	.zero		1


	//   ....[38]....
        /*0324*/ 	.word	0x00005f20
        /*0328*/ 	.word	0x00000007
        /*032c*/ 	.word	0x00000000
        /*0330*/ 	.short	0x010a
        /*0332*/ 	.byte	0x3f
	.zero		1


	//   ....[39]....
        /*0334*/ 	.word	0x00005f70
        /*0338*/ 	.word	0x00000009
        /*033c*/ 	.word	0x00000000
        /*0340*/ 	.short	0x010a
        /*0342*/ 	.byte	0x3f
	.zero		1


	//   ....[40]....
        /*0344*/ 	.word	0x00005fc0
        /*0348*/ 	.word	0x00000006
        /*034c*/ 	.word	0x00000000
        /*0350*/ 	.short	0x010a
        /*0352*/ 	.byte	0x3f
	.zero		1


	//   ....[41]....
        /*0354*/ 	.word	0x00006010
        /*0358*/ 	.word	0x00000009
        /*035c*/ 	.word	0x00000000
        /*0360*/ 	.short	0x010a
        /*0362*/ 	.byte	0x3f
	.zero		1


	//----- nvinfo : EIATTR_NUM_MBARRIERS
	.align		4
.L_37:
        /*0364*/ 	.byte	0x03, 0x38
        /*0366*/ 	.short	0x0010


	//----- nvinfo : EIATTR_EXIT_INSTR_OFFSETS
	.align		4
        /*0368*/ 	.byte	0x04, 0x1c
        /*036a*/ 	.short	(.L_39 - .L_38)


	//   ....[0]....
.L_38:
        /*036c*/ 	.word	0x000013a0


	//   ....[1]....
        /*0370*/ 	.word	0x00001400


	//   ....[2]....
        /*0374*/ 	.word	0x00004b90


	//   ....[3]....
        /*0378*/ 	.word	0x00004bc0


	//   ....[4]....
        /*037c*/ 	.word	0x00005c70


	//----- nvinfo : EIATTR_MAX_THREADS
	.align		4
.L_39:
        /*0380*/ 	.byte	0x04, 0x05
        /*0382*/ 	.short	(.L_41 - .L_40)
.L_40:
        /*0384*/ 	.word	0x00000180
        /*0388*/ 	.word	0x00000001
        /*038c*/ 	.word	0x00000001


	//----- nvinfo : EIATTR_CRS_STACK_SIZE
	.align		4
.L_41:
        /*0390*/ 	.byte	0x04, 0x1e
        /*0392*/ 	.short	(.L_43 - .L_42)
.L_42:
        /*0394*/ 	.word	0x00000000


	//----- nvinfo : EIATTR_CBANK_PARAM_SIZE
	.align		4
.L_43:
        /*0398*/ 	.byte	0x03, 0x19
        /*039a*/ 	.short	0x0470


	//----- nvinfo : EIATTR_PARAM_CBANK
	.align		4
        /*039c*/ 	.byte	0x04, 0x0a
        /*039e*/ 	.short	(.L_45 - .L_44)
	.align		4
.L_44:
        /*03a0*/ 	.word	index@(.nv.constant0._ZN7cutlass13device_kernelINS_4gemm6kernel13GemmUniversalIN4cute5tupleIJiiiiEEENS1_10collective13CollectiveMmaINS1_34MainloopSm90TmaGmmaWarpSpecializedILi5ENS5_IJNS4_1CILi1EEENSA_ILi2EEESB_EEENS1_32KernelTmaWarpSpecializedPingpongEEENS5_IJNSA_ILi64EEESG_SG_EEENS_6half_tENS5_IJlSB_lEEESI_SJ_NS4_8TiledMMAINS4_8MMA_AtomIJNS4_4SM904GMMA25MMA_64x64x16_F32F16F16_SSILNSN_5MajorE0ELSP_0ELNSN_7ScaleInE1ELSQ_1EEEEEENS4_6LayoutINS5_IJSB_SB_SB_EEENS5_IJNSA_ILi0EEESV_SV_EEEEENS5_IJNS4_10UnderscoreESY_SY_EEEEENS4_23SM90_TMA_LOAD_MULTICASTENS4_14ComposedLayoutINS4_7SwizzleILi3ELi4ELi3EEENS4_18smem_ptr_flag_bitsILi16EEENST_INS5_IJNSA_ILi8EEESG_EEENS5_IJSG_SB_EEEEEEEvNS4_8identityENS4_13SM90_TMA_LOADES1B_vS1C_EENS_8epilogue10collective6detail29Sm90TmaWarpSpecializedAdapterINS1G_15DefaultEpilogueISI_SJ_SJ_NS1F_6thread17LinearCombinationISI_Li1EffLNS1K_9ScaleType4KindE0ELNS_15FloatRoundStyleE2ESI_EENS1_15EpilogueDefaultEEEEEvvEEEEvNT_6ParamsE)
        /*03a4*/ 	.short	0x0210
        /*03a6*/ 	.short	0x0470


	//----- nvinfo : EIATTR_SW_WAR
	.align		4
.L_45:
        /*03a8*/ 	.byte	0x04, 0x36
        /*03aa*/ 	.short	(.L_47 - .L_46)
.L_46:
        /*03ac*/ 	.word	0x00000008
.L_47:


//--------------------- .nv.callgraph             --------------------------
	.section	.nv.callgraph,"",@"SHT_CUDA_CALLGRAPH"
	.align	4
	.sectionentsize	8
	.align		4
        /*0000*/ 	.word	0x00000000
	.align		4
        /*0004*/ 	.word	0xffffffff
	.align		4
        /*0008*/ 	.word	index@(_ZN7cutlass13device_kernelINS_4gemm6kernel13GemmUniversalIN4cute5tupleIJiiiiEEENS1_10collective13CollectiveMmaINS1_34MainloopSm90TmaGmmaWarpSpecializedILi5ENS5_IJNS4_1CILi1EEENSA_ILi2EEESB_EEENS1_32KernelTmaWarpSpecializedPingpongEEENS5_IJNSA_ILi64EEESG_SG_EEENS_6half_tENS5_IJlSB_lEEESI_SJ_NS4_8TiledMMAINS4_8MMA_AtomIJNS4_4SM904GMMA25MMA_64x64x16_F32F16F16_SSILNSN_5MajorE0ELSP_0ELNSN_7ScaleInE1ELSQ_1EEEEEENS4_6LayoutINS5_IJSB_SB_SB_EEENS5_IJNSA_ILi0EEESV_SV_EEEEENS5_IJNS4_10UnderscoreESY_SY_EEEEENS4_23SM90_TMA_LOAD_MULTICASTENS4_14ComposedLayoutINS4_7SwizzleILi3ELi4ELi3EEENS4_18smem_ptr_flag_bitsILi16EEENST_INS5_IJNSA_ILi8EEESG_EEENS5_IJSG_SB_EEEEEEEvNS4_8identityENS4_13SM90_TMA_LOADES1B_vS1C_EENS_8epilogue10collective6detail29Sm90TmaWarpSpecializedAdapterINS1G_15DefaultEpilogueISI_SJ_SJ_NS1F_6thread17LinearCombinationISI_Li1EffLNS1K_9ScaleType4KindE0ELNS_15FloatRoundStyleE2ESI_EENS1_15EpilogueDefaultEEEEEvvEEEEvNT_6ParamsE)
	.align		4
        /*000c*/ 	.word	index@(__assertfail)
	.align		4
        /*0010*/ 	.word	0x00000000
	.align		4
        /*0014*/ 	.word	0xfffffffe
	.align		4
        /*0018*/ 	.word	0x00000000
	.align		4
        /*001c*/ 	.word	0xfffffffd
	.align		4
        /*0020*/ 	.word	0x00000000
	.align		4
        /*0024*/ 	.word	0xfffffffc


//--------------------- .nv.constant4             --------------------------
	.section	.nv.constant4,"a",@progbits
	.align	8
	.align		8
.nv.constant4:
        /*0000*/ 	.dword	__assertfail
	.align		8
        /*0008*/ 	.dword	__unnamed_1
	.align		8
        /*0010*/ 	.dword	_ZN39_INTERNAL_4cc942fc_4_k_cu_b1744fe4_31924cuda3std3__45__cpo5beginE
	.align		8
        /*0018*/ 	.dword	_ZN39_INTERNAL_4cc942fc_4_k_cu_b1744fe4_31924cuda3std3__45__cpo3endE
	.align		8
        /*0020*/ 	.dword	_ZN39_INTERNAL_4cc942fc_4_k_cu_b1744fe4_31924cuda3std3__45__cpo6cbeginE
	.align		8
        /*0028*/ 	.dword	_ZN39_INTERNAL_4cc942fc_4_k_cu_b1744fe4_31924cuda3std3__45__cpo4cendE
	.align		8
        /*0030*/ 	.dword	_ZN39_INTERNAL_4cc942fc_4_k_cu_b1744fe4_31924cuda3std3__441_GLOBAL__N__4cc942fc_4_k_cu_b1744fe4_31926ignoreE
	.align		8
        /*0038*/ 	.dword	_ZN39_INTERNAL_4cc942fc_4_k_cu_b1744fe4_31924cuda3std3__419piecewise_constructE
	.align		8
        /*0040*/ 	.dword	_ZN39_INTERNAL_4cc942fc_4_k_cu_b1744fe4_31924cuda3std3__48in_placeE
	.align		8
        /*0048*/ 	.dword	_ZN39_INTERNAL_4cc942fc_4_k_cu_b1744fe4_31924cuda3std6ranges3__45__cpo4swapE
	.align		8
        /*0050*/ 	.dword	_ZN39_INTERNAL_4cc942fc_4_k_cu_b1744fe4_31924cuda3std6ranges3__45__cpo9iter_moveE
	.align		8
        /*0058*/ 	.dword	_ZN39_INTERNAL_4cc942fc_4_k_cu_b1744fe4_31924cute7productE
	.align		8
        /*0060*/ 	.dword	_ZN39_INTERNAL_4cc942fc_4_k_cu_b1744fe4_31924cute1_E
	.align		8
        /*0068*/ 	.dword	$str$22
	.align		8
        /*0070*/ 	.dword	$str$23


//--------------------- .text._ZN7cutlass13device_kernelINS_4gemm6kernel13GemmUniversalIN4cute5tupleIJiiiiEEENS1_10collective13CollectiveMmaINS1_34MainloopSm90TmaGmmaWarpSpecializedILi5ENS5_IJNS4_1CILi1EEENSA_ILi2EEESB_EEENS1_32KernelTmaWarpSpecializedPingpongEEENS5_IJNSA_ILi64EEESG_SG_EEENS_6half_tENS5_IJlSB_lEEESI_SJ_NS4_8TiledMMAINS4_8MMA_AtomIJNS4_4SM904GMMA25MMA_64x64x16_F32F16F16_SSILNSN_5MajorE0ELSP_0ELNSN_7ScaleInE1ELSQ_1EEEEEENS4_6LayoutINS5_IJSB_SB_SB_EEENS5_IJNSA_ILi0EEESV_SV_EEEEENS5_IJNS4_10UnderscoreESY_SY_EEEEENS4_23SM90_TMA_LOAD_MULTICASTENS4_14ComposedLayoutINS4_7SwizzleILi3ELi4ELi3EEENS4_18smem_ptr_flag_bitsILi16EEENST_INS5_IJNSA_ILi8EEESG_EEENS5_IJSG_SB_EEEEEEEvNS4_8identityENS4_13SM90_TMA_LOADES1B_vS1C_EENS_8epilogue10collective6detail29Sm90TmaWarpSpecializedAdapterINS1G_15DefaultEpilogueISI_SJ_SJ_NS1F_6thread17LinearCombinationISI_Li1EffLNS1K_9ScaleType4KindE0ELNS_15FloatRoundStyleE2ESI_EENS1_15EpilogueDefaultEEEEEvvEEEEvNT_6ParamsE --------------------------
	.section	.text._ZN7cutlass13device_kernelINS_4gemm6kernel13GemmUniversalIN4cute5tupleIJiiiiEEENS1_10collective13CollectiveMmaINS1_34MainloopSm90TmaGmmaWarpSpecializedILi5ENS5_IJNS4_1CILi1EEENSA_ILi2EEESB_EEENS1_32KernelTmaWarpSpecializedPingpongEEENS5_IJNSA_ILi64EEESG_SG_EEENS_6half_tENS5_IJlSB_lEEESI_SJ_NS4_8TiledMMAINS4_8MMA_AtomIJNS4_4SM904GMMA25MMA_64x64x16_F32F16F16_SSILNSN_5MajorE0ELSP_0ELNSN_7ScaleInE1ELSQ_1EEEEEENS4_6LayoutINS5_IJSB_SB_SB_EEENS5_IJNSA_ILi0EEESV_SV_EEEEENS5_IJNS4_10UnderscoreESY_SY_EEEEENS4_23SM90_TMA_LOAD_MULTICASTENS4_14ComposedLayoutINS4_7SwizzleILi3ELi4ELi3EEENS4_18smem_ptr_flag_bitsILi16EEENST_INS5_IJNSA_ILi8EEESG_EEENS5_IJSG_SB_EEEEEEEvNS4_8identityENS4_13SM90_TMA_LOADES1B_vS1C_EENS_8epilogue10collective6detail29Sm90TmaWarpSpecializedAdapterINS1G_15DefaultEpilogueISI_SJ_SJ_NS1F_6thread17LinearCombinationISI_Li1EffLNS1K_9ScaleType4KindE0ELNS_15FloatRoundStyleE2ESI_EENS1_15EpilogueDefaultEEEEEvvEEEEvNT_6ParamsE,"ax",@progbits
	.align	128
.text._ZN7cutlass13device_kernelINS_4gemm6kernel13GemmUniversalIN4cute5tupleIJiiiiEEENS1_10collective13CollectiveMmaINS1_34MainloopSm90TmaGmmaWarpSpecializedILi5ENS5_IJNS4_1CILi1EEENSA_ILi2EEESB_EEENS1_32KernelTmaWarpSpecializedPingpongEEENS5_IJNSA_ILi64EEESG_SG_EEENS_6half_tENS5_IJlSB_lEEESI_SJ_NS4_8TiledMMAINS4_8MMA_AtomIJNS4_4SM904GMMA25MMA_64x64x16_F32F16F16_SSILNSN_5MajorE0ELSP_0ELNSN_7ScaleInE1ELSQ_1EEEEEENS4_6LayoutINS5_IJSB_SB_SB_EEENS5_IJNSA_ILi0EEESV_SV_EEEEENS5_IJNS4_10UnderscoreESY_SY_EEEEENS4_23SM90_TMA_LOAD_MULTICASTENS4_14ComposedLayoutINS4_7SwizzleILi3ELi4ELi3EEENS4_18smem_ptr_flag_bitsILi16EEENST_INS5_IJNSA_ILi8EEESG_EEENS5_IJSG_SB_EEEEEEEvNS4_8identityENS4_13SM90_TMA_LOADES1B_vS1C_EENS_8epilogue10collective6detail29Sm90TmaWarpSpecializedAdapterINS1G_15DefaultEpilogueISI_SJ_SJ_NS1F_6thread17LinearCombinationISI_Li1EffLNS1K_9ScaleType4KindE0ELNS_15FloatRoundStyleE2ESI_EENS1_15EpilogueDefaultEEEEEvvEEEEvNT_6ParamsE:
        .type           _ZN7cutlass13device_kernelINS_4gemm6kernel13GemmUniversalIN4cute5tupleIJiiiiEEENS1_10collective13CollectiveMmaINS1_34MainloopSm90TmaGmmaWarpSpecializedILi5ENS5_IJNS4_1CILi1EEENSA_ILi2EEESB_EEENS1_32KernelTmaWarpSpecializedPingpongEEENS5_IJNSA_ILi64EEESG_SG_EEENS_6half_tENS5_IJlSB_lEEESI_SJ_NS4_8TiledMMAINS4_8MMA_AtomIJNS4_4SM904GMMA25MMA_64x64x16_F32F16F16_SSILNSN_5MajorE0ELSP_0ELNSN_7ScaleInE1ELSQ_1EEEEEENS4_6LayoutINS5_IJSB_SB_SB_EEENS5_IJNSA_ILi0EEESV_SV_EEEEENS5_IJNS4_10UnderscoreESY_SY_EEEEENS4_23SM90_TMA_LOAD_MULTICASTENS4_14ComposedLayoutINS4_7SwizzleILi3ELi4ELi3EEENS4_18smem_ptr_flag_bitsILi16EEENST_INS5_IJNSA_ILi8EEESG_EEENS5_IJSG_SB_EEEEEEEvNS4_8identityENS4_13SM90_TMA_LOADES1B_vS1C_EENS_8epilogue10collective6detail29Sm90TmaWarpSpecializedAdapterINS1G_15DefaultEpilogueISI_SJ_SJ_NS1F_6thread17LinearCombinationISI_Li1EffLNS1K_9ScaleType4KindE0ELNS_15FloatRoundStyleE2ESI_EENS1_15EpilogueDefaultEEEEEvvEEEEvNT_6ParamsE,@function
        .size           _ZN7cutlass13device_kernelINS_4gemm6kernel13GemmUniversalIN4cute5tupleIJiiiiEEENS1_10collective13CollectiveMmaINS1_34MainloopSm90TmaGmmaWarpSpecializedILi5ENS5_IJNS4_1CILi1EEENSA_ILi2EEESB_EEENS1_32KernelTmaWarpSpecializedPingpongEEENS5_IJNSA_ILi64EEESG_SG_EEENS_6half_tENS5_IJlSB_lEEESI_SJ_NS4_8TiledMMAINS4_8MMA_AtomIJNS4_4SM904GMMA25MMA_64x64x16_F32F16F16_SSILNSN_5MajorE0ELSP_0ELNSN_7ScaleInE1ELSQ_1EEEEEENS4_6LayoutINS5_IJSB_SB_SB_EEENS5_IJNSA_ILi0EEESV_SV_EEEEENS5_IJNS4_10UnderscoreESY_SY_EEEEENS4_23SM90_TMA_LOAD_MULTICASTENS4_14ComposedLayoutINS4_7SwizzleILi3ELi4ELi3EEENS4_18smem_ptr_flag_bitsILi16EEENST_INS5_IJNSA_ILi8EEESG_EEENS5_IJSG_SB_EEEEEEEvNS4_8identityENS4_13SM90_TMA_LOADES1B_vS1C_EENS_8epilogue10collective6detail29Sm90TmaWarpSpecializedAdapterINS1G_15DefaultEpilogueISI_SJ_SJ_NS1F_6thread17LinearCombinationISI_Li1EffLNS1K_9ScaleType4KindE0ELNS_15FloatRoundStyleE2ESI_EENS1_15EpilogueDefaultEEEEEvvEEEEvNT_6ParamsE,(.L_x_139 - _ZN7cutlass13device_kernelINS_4gemm6kernel13GemmUniversalIN4cute5tupleIJiiiiEEENS1_10collective13CollectiveMmaINS1_34MainloopSm90TmaGmmaWarpSpecializedILi5ENS5_IJNS4_1CILi1EEENSA_ILi2EEESB_EEENS1_32KernelTmaWarpSpecializedPingpongEEENS5_IJNSA_ILi64EEESG_SG_EEENS_6half_tENS5_IJlSB_lEEESI_SJ_NS4_8TiledMMAINS4_8MMA_AtomIJNS4_4SM904GMMA25MMA_64x64x16_F32F16F16_SSILNSN_5MajorE0ELSP_0ELNSN_7ScaleInE1ELSQ_1EEEEEENS4_6LayoutINS5_IJSB_SB_SB_EEENS5_IJNSA_ILi0EEESV_SV_EEEEENS5_IJNS4_10UnderscoreESY_SY_EEEEENS4_23SM90_TMA_LOAD_MULTICASTENS4_14ComposedLayoutINS4_7SwizzleILi3ELi4ELi3EEENS4_18smem_ptr_flag_bitsILi16EEENST_INS5_IJNSA_ILi8EEESG_EEENS5_IJSG_SB_EEEEEEEvNS4_8identityENS4_13SM90_TMA_LOADES1B_vS1C_EENS_8epilogue10collective6detail29Sm90TmaWarpSpecializedAdapterINS1G_15DefaultEpilogueISI_SJ_SJ_NS1F_6thread17LinearCombinationISI_Li1EffLNS1K_9ScaleType4KindE0ELNS_15FloatRoundStyleE2ESI_EENS1_15EpilogueDefaultEEEEEvvEEEEvNT_6ParamsE)
        .other          _ZN7cutlass13device_kernelINS_4gemm6kernel13GemmUniversalIN4cute5tupleIJiiiiEEENS1_10collective13CollectiveMmaINS1_34MainloopSm90TmaGmmaWarpSpecializedILi5ENS5_IJNS4_1CILi1EEENSA_ILi2EEESB_EEENS1_32KernelTmaWarpSpecializedPingpongEEENS5_IJNSA_ILi64EEESG_SG_EEENS_6half_tENS5_IJlSB_lEEESI_SJ_NS4_8TiledMMAINS4_8MMA_AtomIJNS4_4SM904GMMA25MMA_64x64x16_F32F16F16_SSILNSN_5MajorE0ELSP_0ELNSN_7ScaleInE1ELSQ_1EEEEEENS4_6LayoutINS5_IJSB_SB_SB_EEENS5_IJNSA_ILi0EEESV_SV_EEEEENS5_IJNS4_10UnderscoreESY_SY_EEEEENS4_23SM90_TMA_LOAD_MULTICASTENS4_14ComposedLayoutINS4_7SwizzleILi3ELi4ELi3EEENS4_18smem_ptr_flag_bitsILi16EEENST_INS5_IJNSA_ILi8EEESG_EEENS5_IJSG_SB_EEEEEEEvNS4_8identityENS4_13SM90_TMA_LOADES1B_vS1C_EENS_8epilogue10collective6detail29Sm90TmaWarpSpecializedAdapterINS1G_15DefaultEpilogueISI_SJ_SJ_NS1F_6thread17LinearCombinationISI_Li1EffLNS1K_9ScaleType4KindE0ELNS_15FloatRoundStyleE2ESI_EENS1_15EpilogueDefaultEEEEEvvEEEEvNT_6ParamsE,@"STO_CUDA_ENTRY STV_DEFAULT"
_ZN7cutlass13device_kernelINS_4gemm6kernel13GemmUniversalIN4cute5tupleIJiiiiEEENS1_10collective13CollectiveMmaINS1_34MainloopSm90TmaGmmaWarpSpecializedILi5ENS5_IJNS4_1CILi1EEENSA_ILi2EEESB_EEENS1_32KernelTmaWarpSpecializedPingpongEEENS5_IJNSA_ILi64EEESG_SG_EEENS_6half_tENS5_IJlSB_lEEESI_SJ_NS4_8TiledMMAINS4_8MMA_AtomIJNS4_4SM904GMMA25MMA_64x64x16_F32F16F16_SSILNSN_5MajorE0ELSP_0ELNSN_7ScaleInE1ELSQ_1EEEEEENS4_6LayoutINS5_IJSB_SB_SB_EEENS5_IJNSA_ILi0EEESV_SV_EEEEENS5_IJNS4_10UnderscoreESY_SY_EEEEENS4_23SM90_TMA_LOAD_MULTICASTENS4_14ComposedLayoutINS4_7SwizzleILi3ELi4ELi3EEENS4_18smem_ptr_flag_bitsILi16EEENST_INS5_IJNSA_ILi8EEESG_EEENS5_IJSG_SB_EEEEEEEvNS4_8identityENS4_13SM90_TMA_LOADES1B_vS1C_EENS_8epilogue10collective6detail29Sm90TmaWarpSpecializedAdapterINS1G_15DefaultEpilogueISI_SJ_SJ_NS1F_6thread17LinearCombinationISI_Li1EffLNS1K_9ScaleType4KindE0ELNS_15FloatRoundStyleE2ESI_EENS1_15EpilogueDefaultEEEEEvvEEEEvNT_6ParamsE:
[----:B------:R-:W0:Y:S02]  /*0000*/  LDC R1, c[0x0][0x28] ;  /* 0x00000a00ff017b82 */ /* 0x000e240000000800 */
[----:B0-----:R-:W-:Y:S01]  /*0010*/  VIADD R1, R1, 0xfffffff8 ;  /* 0xfffffff801017836 */ /* 0x001fe20000000000 */
[----:B------:R-:W0:Y:S01]  /*0020*/  S2R R4, SR_TID.X ;  /* 0x0000000000047919 */ /* 0x000e220000002100 */
[----:B------:R-:W-:Y:S01]  /*0030*/  ELECT P0, URZ, PT ;  /* 0x00000000003f782f */ /* 0x000fe20003800000 */
[----:B------:R-:W-:Y:S01]  /*0040*/  BSSY B0, `(.L_x_0) ;  /* 0x000000f000007945 */ /* 0x000fe20003800000 */
[--C-:B0-----:R-:W-:Y:S02]  /*0050*/  SHF.R.U32.HI R2, RZ, 0x5, R4.reuse ;  /* 0x00000005ff027819 */ /* 0x101fe40000011604 */
[----:B------:R-:W-:-:S03]  /*0060*/  SHF.R.U32.HI R7, RZ, 0x7, R4 ;  /* 0x00000007ff077819 */ /* 0x000fc60000011604 */
[----:B------:R-:W0:Y:S04]  /*0070*/  SHFL.IDX PT, R5, R2, RZ, 0x1f ;  /* 0x00001fff02057589 */ /* 0x000e2800000e0000 */
[----:B------:R1:W2:Y:S01]  /*0080*/  SHFL.IDX PT, R10, R7, RZ, 0x1f ;  /* 0x00001fff070a7589 */ /* 0x0002a200000e0000 */
[----:B0-----:R-:W-:-:S13]  /*0090*/  ISETP.NE.OR P0, PT, R5, RZ, !P0 ;  /* 0x000000ff0500720c */ /* 0x001fda0004705670 */
[----:B-12---:R-:W-:Y:S05]  /*00a0*/  @P0 BRA `(.L_x_1) ;  /* 0x0000000000200947 */ /* 0x006fea0003800000 */
[----:B------:R-:W-:Y:S02]  /*00b0*/  ULDC.64 UR4, c[0x0][0x198] ;  /* 0x0000660000047ab9 */ /* 0x000fe40000000a00 */
[----:B------:R-:W-:Y:S02]  /*00c0*/  UIADD3 UR6, UP0, UR4, 0xf0, URZ ;  /* 0x000000f004067890 */ /* 0x000fe4000ff1e03f */
[----:B------:R-:W-:Y:S02]  /*00d0*/  UIADD3 UR4, UP1, UR4, 0x1f0, URZ ;  /* 0x000001f004047890 */ /* 0x000fe4000ff3e03f */
[----:B------:R-:W-:Y:S02]  /*00e0*/  UIADD3.X UR7, URZ, UR5, URZ, UP0, !UPT ;  /* 0x000000053f077290 */ /* 0x000fe400087fe43f */
[----:B------:R-:W-:-:S07]  /*00f0*/  UIADD3.X UR5, URZ, UR5, URZ, UP1, !UPT ;  /* 0x000000053f057290 */ /* 0x000fce0008ffe43f */
[----:B------:R0:W-:Y:S02]  /*0100*/  UTMACCTL.PF [UR6] ;  /* 0x00000000060079b9 */ /* 0x0001e40008040000 */
[----:B------:R0:W-:Y:S02]  /*0110*/  UTMACCTL.PF [UR4] ;  /* 0x00000000040079b9 */ /* 0x0001e40008040000 */
[----:B0-----:R-:W-:Y:S01]  /*0120*/  NOP ;  /* 0x0000000000007918 */ /* 0x001fe20000000000 */
.L_x_1:
[----:B------:R-:W-:Y:S05]  /*0130*/  BSYNC B0 ;  /* 0x0000000000007941 */ /* 0x000fea0003800000 */
.L_x_0:
[----:B------:R-:W0:Y:S02]  /*0140*/  SHFL.IDX PT, R8, R2, RZ, 0x1f ;  /* 0x00001fff02087589 */ /* 0x000e2400000e0000 */
[----:B0-----:R-:W-:-:S13]  /*0150*/  ISETP.NE.AND P0, PT, R8, RZ, PT ;  /* 0x000000ff0800720c */ /* 0x001fda0003f05270 */
[----:B------:R-:W-:Y:S05]  /*0160*/  @P0 BRA `(.L_x_2) ;  /* 0x0000000000600947 */ /* 0x000fea0003800000 */
[----:B------:R-:W0:Y:S01]  /*0170*/  S2UR UR8, SR_CgaCtaId ;  /* 0x00000000000879c3 */ /* 0x000e220000008800 */
[----:B------:R-:W-:Y:S01]  /*0180*/  UMOV UR4, 0x400 ;  /* 0x0000040000047882 */ /* 0x000fe20000000000 */
[----:B------:R-:W-:Y:S01]  /*0190*/  UMOV UR5, 0x1 ;  /* 0x0000000100057882 */ /* 0x000fe20000000000 */
[----:B------:R-:W-:Y:S01]  /*01a0*/  UMOV UR6, 0x2 ;  /* 0x0000000200067882 */ /* 0x000fe20000000000 */
[----:B------:R-:W-:Y:S01]  /*01b0*/  ELECT P0, URZ, PT ;  /* 0x00000000003f782f */ /* 0x000fe20003800000 */
[----:B------:R-:W-:-:S04]  /*01c0*/  UIADD3 UR6, -UR6, 0x100000, URZ ;  /* 0x0010000006067890 */ /* 0x000fc8000fffe13f */
[----:B------:R-:W-:Y:S02]  /*01d0*/  USHF.L.U32 UR7, UR6, 0xb, URZ ;  /* 0x0000000b06077899 */ /* 0x000fe4000800063f */
[----:B------:R-:W-:Y:S02]  /*01e0*/  USHF.L.U32 UR6, UR6, 0x1, URZ ;  /* 0x0000000106067899 */ /* 0x000fe4000800063f */
[----:B0-----:R-:W-:Y:S02]  /*01f0*/  ULEA UR8, UR8, UR4, 0x18 ;  /* 0x0000000408087291 */ /* 0x001fe4000f8ec03f */
[----:B------:R-:W-:-:S04]  /*0200*/  UIADD3 UR4, -UR5, 0x100000, URZ ;  /* 0x0010000005047890 */ /* 0x000fc8000fffe13f */
[----:B------:R-:W-:Y:S02]  /*0210*/  USHF.L.U32 UR5, UR4, 0xb, URZ ;  /* 0x0000000b04057899 */ /* 0x000fe4000800063f */
[----:B------:R-:W-:Y:S01]  /*0220*/  USHF.L.U32 UR4, UR4, 0x1, URZ ;  /* 0x0000000104047899 */ /* 0x000fe2000800063f */
[----:B------:R-:W0:Y:S11]  /*0230*/  FENCE.VIEW.ASYNC.S ;  /* 0x00000000000073c6 */ /* 0x000e360000000000 */
[----:B0-----:R0:W1:Y:S01]  /*0240*/  SYNCS.EXCH.64 URZ, [UR8], UR4 ;  /* 0x00000004083f75b2 */ /* 0x0010620008000100 */
[----:B------:R0:W2:Y:S01]  /*0250*/  SYNCS.EXCH.64 URZ, [UR8+0x28], UR6 ;  /* 0x00002806083f75b2 */ /* 0x0000a20008000100 */
[----:B------:R0:W3:Y:S01]  /*0260*/  SYNCS.EXCH.64 URZ, [UR8+0x8], UR4 ;  /* 0x00000804083f75b2 */ /* 0x0000e20008000100 */
[----:B------:R0:W4:Y:S01]  /*0270*/  SYNCS.EXCH.64 URZ, [UR8+0x30], UR6 ;  /* 0x00003006083f75b2 */ /* 0x0001220008000100 */
[----:B------:R0:W0:Y:S01]  /*0280*/  SYNCS.EXCH.64 URZ, [UR8+0x10], UR4 ;  /* 0x00001004083f75b2 */ /* 0x0000220008000100 */
[----:B------:R0:W0:Y:S01]  /*0290*/  SYNCS.EXCH.64 URZ, [UR8+0x38], UR6 ;  /* 0x00003806083f75b2 */ /* 0x0000220008000100 */
[----:B------:R0:W0:Y:S01]  /*02a0*/  SYNCS.EXCH.64 URZ, [UR8+0x18], UR4 ;  /* 0x00001804083f75b2 */ /* 0x0000220008000100 */
[----:B------:R0:W0:Y:S01]  /*02b0*/  SYNCS.EXCH.64 URZ, [UR8+0x40], UR6 ;  /* 0x00004006083f75b2 */ /* 0x0000220008000100 */
[----:B------:R0:W0:Y:S01]  /*02c0*/  SYNCS.EXCH.64 URZ, [UR8+0x20], UR4 ;  /* 0x00002004083f75b2 */ /* 0x0000220008000100 */
[----:B------:R0:W0:Y:S01]  /*02d0*/  SYNCS.EXCH.64 URZ, [UR8+0x48], UR6 ;  /* 0x00004806083f75b2 */ /* 0x0000220008000100 */
[----:B------:R-:W-:Y:S01]  /*02e0*/  NOP ;  /* 0x0000000000007918 */ /* 0x000fe20000000000 */
.L_x_2:
[----:B------:R-:W5:Y:S01]  /*02f0*/  SHFL.IDX PT, R11, R2, RZ, 0x1f ;  /* 0x00001fff020b7589 */ /* 0x000f6200000e0000 */
[----:B------:R-:W1:Y:S01]  /*0300*/  S2UR UR12, SR_CTAID.X ;  /* 0x00000000000c79c3 */ /* 0x000e620000002500 */
[----:B------:R-:W-:Y:S02]  /*0310*/  SHF.R.S32.HI R3, RZ, 0x1f, R4 ;  /* 0x0000001fff037819 */ /* 0x000fe40000011404 */
[----:B------:R-:W-:Y:S01]  /*0320*/  ELECT P0, URZ, PT ;  /* 0x00000000003f782f */ /* 0x000fe20003800000 */
[----:B------:R-:W2:Y:S01]  /*0330*/  SHFL.IDX PT, R9, R2, RZ, 0x1f ;  /* 0x00001fff02097589 */ /* 0x000ea200000e0000 */
[----:B------:R-:W-:Y:S02]  /*0340*/  ELECT P1, URZ, PT ;  /* 0x00000000003f782f */ /* 0x000fe40003820000 */
[----:B------:R-:W-:Y:S01]  /*0350*/  LEA.HI R3, R3, R4, RZ, 0x7 ;  /* 0x0000000403037211 */ /* 0x000fe200078f38ff */
[----:B0-----:R-:W-:Y:S01]  /*0360*/  ULDC UR4, c[0x0][0x150] ;  /* 0x0000540000047ab9 */ /* 0x001fe20000000800 */
[----:B------:R-:W0:Y:S01]  /*0370*/  S2R R6, SR_CTAID.Y ;  /* 0x0000000000067919 */ /* 0x000e220000002600 */
[----:B------:R-:W3:Y:S01]  /*0380*/  LDC R21, c[0x0][0x148] ;  /* 0x00005200ff157b82 */ /* 0x000ee20000000800 */
[----:B------:R-:W-:Y:S01]  /*0390*/  LOP3.LUT R3, R3, 0xffffff80, RZ, 0xc0, !PT ;  /* 0xffffff8003037812 */ /* 0x000fe200078ec0ff */
[----:B------:R-:W-:Y:S01]  /*03a0*/  UMOV UR11, 0x80 ;  /* 0x00000080000b7882 */ /* 0x000fe20000000000 */
[----:B------:R-:W-:Y:S01]  /*03b0*/  NOP ;  /* 0x0000000000007918 */ /* 0x000fe20000000000 */
[----:B------:R-:W-:Y:S01]  /*03c0*/  NOP ;  /* 0x0000000000007918 */ /* 0x000fe20000000000 */
[C---:B------:R-:W-:Y:S01]  /*03d0*/  VIADD R35, R10.reuse, 0xffffffff ;  /* 0xffffffff0a237836 */ /* 0x040fe20000000000 */
[----:B------:R-:W-:Y:S01]  /*03e0*/  ISETP.NE.AND P2, PT, R10, RZ, PT ;  /* 0x000000ff0a00720c */ /* 0x000fe20003f45270 */
[----:B------:R-:W-:Y:S01]  /*03f0*/  IMAD.IADD R3, R4, 0x1, -R3 ;  /* 0x0000000104037824 */ /* 0x000fe200078e0a03 */
[----:B------:R-:W4:Y:S02]  /*0400*/  LDC R15, c[0x0][0x140] ;  /* 0x00005000ff0f7b82 */ /* 0x000f240000000800 */
[----:B------:R-:W-:-:S02]  /*0410*/  ISETP.GE.U32.AND P5, PT, R35, 0x2, PT ;  /* 0x000000022300780c */ /* 0x000fc40003fa6070 */
[----:B------:R-:W-:Y:S02]  /*0420*/  SHF.R.S32.HI R0, RZ, 0x1f, R3 ;  /* 0x0000001fff007819 */ /* 0x000fe40000011403 */
[----:B-----5:R-:W-:Y:S02]  /*0430*/  ISETP.NE.OR P0, PT, R11, RZ, !P0 ;  /* 0x000000ff0b00720c */ /* 0x020fe40004705670 */
[----:B------:R-:W5:Y:S01]  /*0440*/  LDC R14, c[0x0][0x144] ;  /* 0x00005100ff0e7b82 */ /* 0x000f620000000800 */
[----:B------:R-:W-:Y:S02]  /*0450*/  SHF.R.S32.HI R11, RZ, 0x1f, R8 ;  /* 0x0000001fff0b7819 */ /* 0x000fe40000011408 */
[----:B--2---:R-:W-:Y:S02]  /*0460*/  ISETP.NE.OR P1, PT, R9, RZ, !P1 ;  /* 0x000000ff0900720c */ /* 0x004fe40004f25670 */
[----:B------:R-:W-:Y:S02]  /*0470*/  LEA.HI R11, R11, R8, RZ, 0x2 ;  /* 0x000000080b0b7211 */ /* 0x000fe400078f10ff */
[----:B-1----:R-:W-:-:S02]  /*0480*/  I2FP.F32.U32 R13, UR12 ;  /* 0x0000000c000d7c45 */ /* 0x002fc40008201000 */
[----:B------:R-:W-:Y:S02]  /*0490*/  LOP3.LUT R11, R11, 0x3ffffffc, RZ, 0xc0, !PT ;  /* 0x3ffffffc0b0b7812 */ /* 0x000fe400078ec0ff */
[----:B------:R-:W-:Y:S01]  /*04a0*/  LEA.HI R2, R0, R3, RZ, 0x3 ;  /* 0x0000000300027211 */ /* 0x000fe200078f18ff */
[----:B------:R-:W-:Y:S01]  /*04b0*/  VOTEU.ALL UP0, P0 ;  /* 0x00000000003f7886 */ /* 0x000fe20000000000 */
[----:B------:R-:W-:Y:S01]  /*04c0*/  FMUL R13, R13, UR4 ;  /* 0x000000040d0d7c20 */ /* 0x000fe20008400000 */
[----:B------:R-:W-:Y:S01]  /*04d0*/  IMAD.IADD R11, R8, 0x1, -R11 ;  /* 0x00000001080b7824 */ /* 0x000fe200078e0a0b */
[----:B0-----:R-:W-:Y:S01]  /*04e0*/  I2FP.F32.U32 R8, R6 ;  /* 0x0000000600087245 */ /* 0x001fe20000201000 */
[----:B------:R-:W-:Y:S01]  /*04f0*/  VOTEU.ALL UP1, P1 ;  /* 0x00000000003f7886 */ /* 0x000fe20000820000 */
[----:B------:R-:W0:Y:S01]  /*0500*/  @!UP0 S2UR UR7, SR_CgaCtaId ;  /* 0x00000000000789c3 */ /* 0x000e220000008800 */
[----:B------:R-:W-:Y:S01]  /*0510*/  ULDC UR4, c[0x0][0x154] ;  /* 0x0000550000047ab9 */ /* 0x000fe20000000800 */
[--C-:B------:R-:W-:Y:S01]  /*0520*/  SHF.R.S32.HI R9, RZ, 0x3, R2.reuse ;  /* 0x00000003ff097819 */ /* 0x100fe20000011402 */
[----:B------:R-:W-:Y:S01]  /*0530*/  FMUL R8, R8, UR4 ;  /* 0x0000000408087c20 */ /* 0x000fe20008400000 */
[----:B------:R-:W-:Y:S01]  /*0540*/  SHF.R.S32.HI R12, RZ, 0x1f, R2 ;  /* 0x0000001fff0c7819 */ /* 0x000fe20000011402 */
[----:B------:R-:W1:Y:S01]  /*0550*/  F2I.U32.TRUNC.NTZ R13, R13 ;  /* 0x0000000d000d7305 */ /* 0x000e62000020f000 */
[----:B------:R-:W-:Y:S01]  /*0560*/  SHF.R.S32.HI R2, RZ, 0x1f, R5 ;  /* 0x0000001fff027819 */ /* 0x000fe20000011405 */
[----:B------:R-:W-:Y:S01]  /*0570*/  UMOV UR4, 0x20 ;  /* 0x0000002000047882 */ /* 0x000fe20000000000 */
[----:B------:R-:W2:Y:S01]  /*0580*/  @!UP1 S2UR UR10, SR_CgaCtaId ;  /* 0x00000000000a99c3 */ /* 0x000ea20000008800 */
[----:B------:R-:W-:Y:S01]  /*0590*/  LEA.HI R12, R12, R9, RZ, 0x2 ;  /* 0x000000090c0c7211 */ /* 0x000fe200078f10ff */
[----:B------:R-:W-:Y:S01]  /*05a0*/  @!UP0 UMOV UR6, 0x400 ;  /* 0x0000040000068882 */ /* 0x000fe20000000000 */
[----:B------:R-:W-:Y:S01]  /*05b0*/  LEA.HI R2, R2, R5, RZ, 0x2 ;  /* 0x0000000502027211 */ /* 0x000fe200078f10ff */
[----:B------:R-:W-:-:S04]  /*05c0*/  @!UP0 UIADD3 UR4, -UR4, 0x100000, URZ ;  /* 0x0010000004048890 */ /* 0x000fc8000fffe13f */
[----:B------:R-:W-:Y:S02]  /*05d0*/  @!UP0 USHF.L.U32 UR5, UR4, 0xb, URZ ;  /* 0x0000000b04058899 */ /* 0x000fe4000800063f */
[----:B------:R-:W-:Y:S01]  /*05e0*/  @!UP0 USHF.L.U32 UR4, UR4, 0x1, URZ ;  /* 0x0000000104048899 */ /* 0x000fe2000800063f */
[----:B------:R-:W3:Y:S01]  /*05f0*/  F2I.U32.TRUNC.NTZ R8, R8 ;  /* 0x0000000800087305 */ /* 0x000ee2000020f000 */
[----:B------:R-:W-:Y:S01]  /*0600*/  LOP3.LUT R12, R12, 0xfffffffc, RZ, 0xc0, !PT ;  /* 0xfffffffc0c0c7812 */ /* 0x000fe200078ec0ff */
[----:B------:R-:W-:Y:S01]  /*0610*/  @!UP1 UMOV UR9, 0x400 ;  /* 0x0000040000099882 */ /* 0x000fe20000000000 */
[----:B------:R-:W-:Y:S01]  /*0620*/  LOP3.LUT R2, R2, 0xfffffffc, RZ, 0xc0, !PT ;  /* 0xfffffffc02027812 */ /* 0x000fe200078ec0ff */
[----:B------:R-:W-:Y:S01]  /*0630*/  VOTEU.ALL UP2, P1 ;  /* 0x00000000003f7886 */ /* 0x000fe20000840000 */
[----:B------:R-:W-:Y:S01]  /*0640*/  VOTEU.ALL UP3, P1 ;  /* 0x00000000003f7886 */ /* 0x000fe20000860000 */
[----:B------:R-:W-:Y:S01]  /*0650*/  IMAD.IADD R12, R9, 0x1, -R12 ;  /* 0x00000001090c7824 */ /* 0x000fe200078e0a0c */
[----:B------:R-:W-:Y:S01]  /*0660*/  VOTEU.ALL UP4, P1 ;  /* 0x00000000003f7886 */ /* 0x000fe20000880000 */
[----:B------:R-:W-:Y:S01]  /*0670*/  IMAD.IADD R5, R5, 0x1, -R2 ;  /* 0x0000000105057824 */ /* 0x000fe200078e0a02 */
[----:B------:R-:W-:Y:S01]  /*0680*/  VOTEU.ALL UP5, P1 ;  /* 0x00000000003f7886 */ /* 0x000fe200008a0000 */
[----:B------:R-:W-:Y:S01]  /*0690*/  IMAD R11, R11, 0x4, R12 ;  /* 0x000000040b0b7824 */ /* 0x000fe200078e020c */
[----:B0-----:R-:W-:Y:S01]  /*06a0*/  @!UP0 ULEA UR8, UR7, UR6, 0x18 ;  /* 0x0000000607088291 */ /* 0x001fe2000f8ec03f */
[----:B-1----:R-:W-:Y:S01]  /*06b0*/  IMAD.MOV R13, RZ, RZ, -R13 ;  /* 0x000000ffff0d7224 */ /* 0x002fe200078e0a0d */
[----:B------:R-:W-:-:S04]  /*06c0*/  @!UP1 UIADD3 UR6, -UR11, 0x100000, URZ ;  /* 0x001000000b069890 */ /* 0x000fc8000fffe13f */
[----:B------:R-:W-:Y:S02]  /*06d0*/  @!UP1 USHF.L.U32 UR7, UR6, 0xb, URZ ;  /* 0x0000000b06079899 */ /* 0x000fe4000800063f */
[----:B------:R-:W-:Y:S01]  /*06e0*/  @!UP1 USHF.L.U32 UR6, UR6, 0x1, URZ ;  /* 0x0000000106069899 */ /* 0x000fe2000800063f */
[----:B------:R-:W-:Y:S01]  /*06f0*/  IMAD.SHL.U32 R56, R11, 0x4, RZ ;  /* 0x000000040b387824 */ /* 0x000fe200078e00ff */
[----:B------:R-:W-:Y:S01]  /*0700*/  ISETP.NE.AND P1, PT, R5, 0x3, PT ;  /* 0x000000030500780c */ /* 0x000fe20003f25270 */
[----:B---3--:R-:W-:Y:S01]  /*0710*/  IMAD.MOV R24, RZ, RZ, -R8 ;  /* 0x000000ffff187224 */ /* 0x008fe200078e0a08 */
[----:B----4-:R-:W-:Y:S01]  /*0720*/  ISETP.EQ.U32.AND P3, PT, R15, 0x1, PT ;  /* 0x000000010f00780c */ /* 0x010fe20003f62070 */
[----:B------:R-:W-:Y:S01]  /*0730*/  VOTEU.ALL UP0, P0 ;  /* 0x00000000003f7886 */ /* 0x000fe20000000000 */
[----:B--2---:R-:W-:Y:S01]  /*0740*/  @!UP1 ULEA UR9, UR10, UR9, 0x18 ;  /* 0x000000090a099291 */ /* 0x004fe2000f8ec03f */
[----:B------:R-:W-:Y:S01]  /*0750*/  IMAD R9, R21, R24, R6 ;  /* 0x0000001815097224 */ /* 0x000fe200078e0206 */
[----:B------:R-:W-:Y:S01]  /*0760*/  LOP3.LUT R56, R11, 0xc, R56, 0x78, !PT ;  /* 0x0000000c0b387812 */ /* 0x000fe200078e7838 */
[----:B-----5:R-:W-:Y:S01]  /*0770*/  IMAD R20, R14, R13, UR12 ;  /* 0x0000000c0e147e24 */ /* 0x020fe2000f8e020d */
[----:B------:R-:W-:Y:S01]  /*0780*/  VOTEU.ALL UP1, P0 ;  /* 0x00000000003f7886 */ /* 0x000fe20000020000 */
[----:B------:R-:W-:Y:S01]  /*0790*/  LOP3.LUT P0, RZ, R3, 0x7, RZ, 0xc0, !PT ;  /* 0x0000000703ff7812 */ /* 0x000fe2000780c0ff */
[----:B------:R-:W0:Y:S02]  /*07a0*/  FENCE.VIEW.ASYNC.S ;  /* 0x00000000000073c6 */ /* 0x000e240000000000 */
[----:B0-----:R0:W1:Y:S01]  /*07b0*/  @!UP0 SYNCS.EXCH.64 URZ, [UR8+0x80], UR4 ;  /* 0x00008004083f85b2 */ /* 0x0010620008000100 */
[----:B------:R-:W-:Y:S01]  /*07c0*/  ISETP.NE.AND P4, PT, R9, R56, PT ;  /* 0x000000380900720c */ /* 0x000fe20003f85270 */
[----:B------:R0:W2:Y:S01]  /*07d0*/  SHFL.IDX PT, R14, R7, RZ, 0x1f ;  /* 0x00001fff070e7589 */ /* 0x0000a200000e0000 */
[----:B------:R-:W-:-:S02]  /*07e0*/  ISETP.EQ.OR P1, PT, R5, RZ, !P1 ;  /* 0x000000ff0500720c */ /* 0x000fc40004f22670 */
[----:B------:R-:W-:Y:S02]  /*07f0*/  ISETP.LT.U32.AND P0, PT, R56, 0x2, !P0 ;  /* 0x000000023800780c */ /* 0x000fe40004701070 */
[----:B------:R-:W-:Y:S02]  /*0800*/  ISETP.EQ.OR P4, PT, R20, RZ, !P4 ;  /* 0x000000ff1400720c */ /* 0x000fe40006782670 */
[----:B------:R-:W-:Y:S02]  /*0810*/  ISETP.EQ.AND P1, PT, R10, RZ, P1 ;  /* 0x000000ff0a00720c */ /* 0x000fe40000f22270 */
[----:B------:R-:W-:Y:S02]  /*0820*/  PLOP3.LUT P0, PT, P0, P4, PT, 0x80, 0x0 ;  /* 0x000000000000781c */ /* 0x000fe40000709070 */
[----:B------:R-:W-:Y:S02]  /*0830*/  SEL R16, RZ, 0x1, !P1 ;  /* 0x00000001ff107807 */ /* 0x000fe40004800000 */
[----:B------:R-:W-:Y:S01]  /*0840*/  P2R R67, PR, RZ, 0x1 ;  /* 0x00000001ff437803 */ /* 0x000fe20000000000 */
[----:B------:R0:W3:Y:S01]  /*0850*/  @!UP1 SYNCS.EXCH.64 URZ, [UR8+0x88], UR4 ;  /* 0x00008804083f95b2 */ /* 0x0000e20008000100 */
[----:B------:R-:W-:Y:S01]  /*0860*/  NOP ;  /* 0x0000000000007918 */ /* 0x000fe20000000000 */
[----:B------:R-:W-:Y:S01]  /*0870*/  SEL R16, R16, 0x2, P5 ;  /* 0x0000000210107807 */ /* 0x000fe20002800000 */
[----:B------:R0:W4:Y:S01]  /*0880*/  @!UP2 SYNCS.EXCH.64 URZ, [UR9+0x60], UR6 ;  /* 0x00006006093fa5b2 */ /* 0x0001220008000100 */
[----:B------:R0:W0:Y:S01]  /*0890*/  @!UP3 SYNCS.EXCH.64 URZ, [UR9+0x68], UR6 ;  /* 0x00006806093fb5b2 */ /* 0x0000220008000100 */
[----:B------:R0:W0:Y:S01]  /*08a0*/  @!UP4 SYNCS.EXCH.64 URZ, [UR9+0x70], UR6 ;  /* 0x00007006093fc5b2 */ /* 0x0000220008000100 */
[----:B------:R0:W0:Y:S01]  /*08b0*/  @!UP5 SYNCS.EXCH.64 URZ, [UR9+0x78], UR6 ;  /* 0x00007806093fd5b2 */ /* 0x0000220008000100 */
[----:B------:R-:W-:Y:S01]  /*08c0*/  NOP ;  /* 0x0000000000007918 */ /* 0x000fe20000000000 */
[----:B-1----:R-:W-:Y:S05]  /*08d0*/  @!P3 BRA `(.L_x_3) ;  /* 0x000000000008b947 */ /* 0x002fea0003800000 */
[----:B0--34-:R-:W-:Y:S01]  /*08e0*/  UCGABAR_ARV ;  /* 0x00000000000079c7 */ /* 0x019fe20008000000 */
[----:B------:R-:W-:Y:S05]  /*08f0*/  BRA `(.L_x_4) ;  /* 0x0000000000047947 */ /* 0x000fea0003800000 */
.L_x_3:
[----:B0--34-:R-:W-:Y:S01]  /*0900*/  NOP ;  /* 0x0000000000007918 */ /* 0x019fe20000000000 */
.L_x_4:
[----:B------:R-:W-:Y:S01]  /*0910*/  ULDC.64 UR4, c[0x0][0x598] ;  /* 0x0001660000047ab9 */ /* 0x000fe20000000a00 */
[----:B------:R-:W-:Y:S01]  /*0920*/  ULDC.64 UR36, c[0x0][0x208] ;  /* 0x0000820000247ab9 */ /* 0x000fe20000000a00 */
[----:B------:R-:W-:-:S04]  /*0930*/  ISETP.NE.U32.AND P0, PT, RZ, UR4, PT ;  /* 0x00000004ff007c0c */ /* 0x000fc8000bf05070 */
[----:B------:R-:W-:-:S13]  /*0940*/  ISETP.NE.AND.EX P0, PT, RZ, UR5, PT, P0 ;  /* 0x00000005ff007c0c */ /* 0x000fda000bf05300 */
[----:B------:R-:W-:Y:S05]  /*0950*/  @!P0 BRA `(.L_x_5) ;  /* 0x00000000001c8947 */ /* 0x000fea0003800000 */
[----:B------:R-:W0:Y:S02]  /*0960*/  LDC.64 R8, c[0x0][0x598] ;  /* 0x00016600ff087b82 */ /* 0x000e240000000a00 */
[----:B0-----:R-:W3:Y:S02]  /*0970*/  LDG.E.64 R8, desc[UR36][R8.64] ;  /* 0x0000002408087981 */ /* 0x001ee4000c1e1b00 */
[----:B---3--:R-:W-:-:S04]  /*0980*/  ISETP.NE.U32.AND P0, PT, R8, RZ, PT ;  /* 0x000000ff0800720c */ /* 0x008fc80003f05070 */
[----:B------:R-:W-:-:S13]  /*0990*/  ISETP.NE.AND.EX P0, PT, R9, RZ, PT, P0 ;  /* 0x000000ff0900720c */ /* 0x000fda0003f05300 */
[----:B------:R-:W-:Y:S05]  /*09a0*/  @!P0 BRA `(.L_x_5) ;  /* 0x0000000000088947 */ /* 0x000fea0003800000 */
[----:B------:R0:W5:Y:S01]  /*09b0*/  LD.E R57, desc[UR36][R8.64] ;  /* 0x0000002408397980 */ /* 0x000162000c101900 */
[----:B------:R-:W-:Y:S05]  /*09c0*/  BRA `(.L_x_6) ;  /* 0x0000000000247947 */ /* 0x000fea0003800000 */
.L_x_5:
[----:B------:R-:W-:Y:S02]  /*09d0*/  ULDC.64 UR4, c[0x0][0x588] ;  /* 0x0001620000047ab9 */ /* 0x000fe40000000a00 */
[----:B------:R-:W-:-:S04]  /*09e0*/  ISETP.NE.U32.AND P0, PT, RZ, UR4, PT ;  /* 0x00000004ff007c0c */ /* 0x000fc8000bf05070 */
[----:B------:R-:W-:-:S13]  /*09f0*/  ISETP.NE.AND.EX P0, PT, RZ, UR5, PT, P0 ;  /* 0x00000005ff007c0c */ /* 0x000fda000bf05300 */
[----:B------:R-:W-:Y:S05]  /*0a00*/  @!P0 BRA `(.L_x_7) ;  /* 0x00000000000c8947 */ /* 0x000fea0003800000 */
[----:B------:R-:W0:Y:S02]  /*0a10*/  LDC.64 R8, c[0x0][0x588] ;  /* 0x00016200ff087b82 */ /* 0x000e240000000a00 */
[----:B0-----:R1:W5:Y:S01]  /*0a20*/  LDG.E R57, desc[UR36][R8.64] ;  /* 0x0000002408397981 */ /* 0x001362000c1e1900 */
[----:B------:R-:W-:Y:S05]  /*0a30*/  BRA `(.L_x_6) ;  /* 0x0000000000087947 */ /* 0x000fea0003800000 */
.L_x_7:
[----:B------:R-:W-:Y:S02]  /*0a40*/  ULDC UR4, c[0x0][0x580] ;  /* 0x0001600000047ab9 */ /* 0x000fe40000000800 */
[----:B------:R-:W-:-:S07]  /*0a50*/  IMAD.U32 R57, RZ, RZ, UR4 ;  /* 0x00000004ff397e24 */ /* 0x000fce000f8e00ff */
.L_x_6:
[----:B------:R-:W-:Y:S02]  /*0a60*/  ULDC.64 UR4, c[0x0][0x5a0] ;  /* 0x0001680000047ab9 */ /* 0x000fe40000000a00 */
[----:B------:R-:W-:-:S04]  /*0a70*/  ISETP.NE.U32.AND P0, PT, RZ, UR4, PT ;  /* 0x00000004ff007c0c */ /* 0x000fc8000bf05070 */
[----:B------:R-:W-:-:S13]  /*0a80*/  ISETP.NE.AND.EX P0, PT, RZ, UR5, PT, P0 ;  /* 0x00000005ff007c0c */ /* 0x000fda000bf05300 */
[----:B------:R-:W-:Y:S05]  /*0a90*/  @!P0 BRA `(.L_x_8) ;  /* 0x00000000001c8947 */ /* 0x000fea0003800000 */
[----:B01----:R-:W0:Y:S02]  /*0aa0*/  LDC.64 R8, c[0x0][0x5a0] ;  /* 0x00016800ff087b82 */ /* 0x003e240000000a00 */
[----:B0-----:R-:W3:Y:S02]  /*0ab0*/  LDG.E.64 R8, desc[UR36][R8.64] ;  /* 0x0000002408087981 */ /* 0x001ee4000c1e1b00 */
[----:B---3--:R-:W-:-:S04]  /*0ac0*/  ISETP.NE.U32.AND P0, PT, R8, RZ, PT ;  /* 0x000000ff0800720c */ /* 0x008fc80003f05070 */
[----:B------:R-:W-:-:S13]  /*0ad0*/  ISETP.NE.AND.EX P0, PT, R9, RZ, PT, P0 ;  /* 0x000000ff0900720c */ /* 0x000fda0003f05300 */
[----:B------:R-:W-:Y:S05]  /*0ae0*/  @!P0 BRA `(.L_x_8) ;  /* 0x0000000000088947 */ /* 0x000fea0003800000 */
[----:B------:R0:W5:Y:S01]  /*0af0*/  LD.E R58, desc[UR36][R8.64] ;  /* 0x00000024083a7980 */ /* 0x000162000c101900 */
[----:B------:R-:W-:Y:S05]  /*0b00*/  BRA `(.L_x_9) ;  /* 0x0000000000247947 */ /* 0x000fea0003800000 */
.L_x_8:
[----:B------:R-:W-:Y:S02]  /*0b10*/  ULDC.64 UR4, c[0x0][0x590] ;  /* 0x0001640000047ab9 */ /* 0x000fe40000000a00 */
[----:B------:R-:W-:-:S04]  /*0b20*/  ISETP.NE.U32.AND P0, PT, RZ, UR4, PT ;  /* 0x00000004ff007c0c */ /* 0x000fc8000bf05070 */
[----:B------:R-:W-:-:S13]  /*0b30*/  ISETP.NE.AND.EX P0, PT, RZ, UR5, PT, P0 ;  /* 0x00000005ff007c0c */ /* 0x000fda000bf05300 */
[----:B------:R-:W-:Y:S05]  /*0b40*/  @!P0 BRA `(.L_x_10) ;  /* 0x00000000000c8947 */ /* 0x000fea0003800000 */
[----:B------:R-:W3:Y:S02]  /*0b50*/  LDC.64 R58, c[0x0][0x590] ;  /* 0x00016400ff3a7b82 */ /* 0x000ee40000000a00 */
[----:B---3--:R3:W5:Y:S01]  /*0b60*/  LDG.E R58, desc[UR36][R58.64] ;  /* 0x000000243a3a7981 */ /* 0x008762000c1e1900 */
[----:B------:R-:W-:Y:S05]  /*0b70*/  BRA `(.L_x_9) ;  /* 0x0000000000087947 */ /* 0x000fea0003800000 */
.L_x_10:
[----:B------:R-:W-:Y:S02]  /*0b80*/  ULDC UR4, c[0x0][0x584] ;  /* 0x0001610000047ab9 */ /* 0x000fe40000000800 */
[----:B------:R-:W-:-:S07]  /*0b90*/  IMAD.U32 R58, RZ, RZ, UR4 ;  /* 0x00000004ff3a7e24 */ /* 0x000fce000f8e00ff */
.L_x_9:
[----:B------:R-:W4:Y:S01]  /*0ba0*/  LDC R2, c[0x0][0x65c] ;  /* 0x00019700ff027b82 */ /* 0x000f220000000800 */
[----:B------:R-:W-:Y:S01]  /*0bb0*/  ULDC UR6, c[0x0][0x28c] ;  /* 0x0000a30000067ab9 */ /* 0x000fe20000000800 */
[----:B------:R-:W-:Y:S01]  /*0bc0*/  ISETP.NE.AND P0, PT, R10, 0x2, PT ;  /* 0x000000020a00780c */ /* 0x000fe20003f05270 */
[----:B------:R-:W-:Y:S01]  /*0bd0*/  UIADD3 UR6, UR6, 0x3f, URZ ;  /* 0x0000003f06067890 */ /* 0x000fe2000fffe03f */
[----:B01----:R-:W-:Y:S01]  /*0be0*/  IMAD.U32 R8, RZ, RZ, UR12 ;  /* 0x0000000cff087e24 */ /* 0x003fe2000f8e00ff */
[----:B------:R-:W-:Y:S01]  /*0bf0*/  UMOV UR38, URZ ;  /* 0x0000003f00267c82 */ /* 0x000fe20008000000 */
[----:B------:R-:W-:Y:S01]  /*0c00*/  IMAD.MOV.U32 R9, RZ, RZ, RZ ;  /* 0x000000ffff097224 */ /* 0x000fe200078e00ff */
[----:B------:R-:W-:Y:S01]  /*0c10*/  USHF.R.S32.HI UR7, URZ, 0x1f, UR6 ;  /* 0x0000001f3f077899 */ /* 0x000fe20008011406 */
[----:B------:R-:W-:Y:S01]  /*0c20*/  UMOV UR39, URZ ;  /* 0x0000003f00277c82 */ /* 0x000fe20008000000 */
[----:B------:R-:W-:Y:S02]  /*0c30*/  ULDC.64 UR8, c[0x0][0x650] ;  /* 0x0001940000087ab9 */ /* 0x000fe40000000a00 */
[----:B------:R-:W-:-:S04]  /*0c40*/  ULEA.HI UR7, UR7, UR6, URZ, 0x6 ;  /* 0x0000000607077291 */ /* 0x000fc8000f8f303f */
[----:B------:R-:W-:Y:S01]  /*0c50*/  USHF.R.S32.HI UR40, URZ, 0x6, UR7 ;  /* 0x000000063f287899 */ /* 0x000fe20008011407 */
[----:B----4-:R-:W-:-:S13]  /*0c60*/  ISETP.NE.AND P1, PT, R2, 0x1, PT ;  /* 0x000000010200780c */ /* 0x010fda0003f25270 */
[----:B------:R-:W0:Y:S01]  /*0c70*/  @P1 LDC R19, c[0x0][0x10] ;  /* 0x00000400ff131b82 */ /* 0x000e220000000800 */
[----:B------:R-:W-:Y:S02]  /*0c80*/  @P1 IMAD.MOV.U32 R7, RZ, RZ, RZ ;  /* 0x000000ffff071224 */ /* 0x000fe400078e00ff */
[----:B------:R-:W-:-:S05]  /*0c90*/  @P1 IMAD.MOV.U32 R17, RZ, RZ, RZ ;  /* 0x000000ffff111224 */ /* 0x000fca00078e00ff */
[----:B------:R-:W1:Y:S01]  /*0ca0*/  @!P1 LDC R11, c[0x0][0xc] ;  /* 0x00000300ff0b9b82 */ /* 0x000e620000000800 */
[----:B------:R-:W-:Y:S01]  /*0cb0*/  ULDC UR4, c[0x0][0xc] ;  /* 0x0000030000047ab9 */ /* 0x000fe20000000800 */
[----:B------:R-:W-:Y:S02]  /*0cc0*/  ULDC UR5, c[0x0][0x10] ;  /* 0x0000040000057ab9 */ /* 0x000fe40000000800 */
[----:B------:R-:W-:-:S04]  /*0cd0*/  UIMAD.WIDE.U32 UR4, UR4, UR5, URZ ;  /* 0x00000005040472a5 */ /* 0x000fc8000f8e003f */
[----:B------:R-:W4:Y:S01]  /*0ce0*/  LDC R2, c[0x0][0x14] ;  /* 0x00000500ff027b82 */ /* 0x000f220000000800 */
[----:B0-----:R-:W-:-:S04]  /*0cf0*/  @P1 IMAD.WIDE.U32 R18, R19, UR12, R6 ;  /* 0x0000000c13121c25 */ /* 0x001fc8000f8e0006 */
[----:B------:R-:W-:Y:S02]  /*0d00*/  @P1 IMAD.IADD R17, R19, 0x1, R17 ;  /* 0x0000000113111824 */ /* 0x000fe400078e0211 */
[----:B-1----:R-:W-:-:S04]  /*0d10*/  @!P1 IMAD.WIDE.U32 R8, R6, R11, R8 ;  /* 0x0000000b06089225 */ /* 0x002fc800078e0008 */
[----:B------:R-:W-:Y:S02]  /*0d20*/  @!P1 IMAD.MOV.U32 R18, RZ, RZ, R8 ;  /* 0x000000ffff129224 */ /* 0x000fe400078e0008 */
[----:B------:R-:W-:Y:S02]  /*0d30*/  @!P1 IMAD.MOV.U32 R17, RZ, RZ, R9 ;  /* 0x000000ffff119224 */ /* 0x000fe400078e0009 */
[----:B----4-:R-:W-:-:S04]  /*0d40*/  IMAD.WIDE.U32 R12, R2, UR4, RZ ;  /* 0x00000004020c7c25 */ /* 0x010fc8000f8e00ff */
[----:B------:R-:W-:Y:S01]  /*0d50*/  IMAD R23, R2, UR5, RZ ;  /* 0x0000000502177c24 */ /* 0x000fe2000f8e02ff */
[----:B------:R0:W-:Y:S03]  /*0d60*/  STL.64 [R1], R12 ;  /* 0x0000000c01007387 */ /* 0x0001e60000100a00 */
[----:B------:R-:W-:Y:S01]  /*0d70*/  IMAD.IADD R23, R13, 0x1, R23 ;  /* 0x000000010d177824 */ /* 0x000fe200078e0217 */
[----:B------:R-:W-:Y:S06]  /*0d80*/  @P0 BRA `(.L_x_11) ;  /* 0x0000000000200947 */ /* 0x000fec0003800000 */
[----:B------:R-:W-:Y:S01]  /*0d90*/  UISETP.GE.U32.AND UP0, UPT, UR40, 0x5, UPT ;  /* 0x000000052800788c */ /* 0x000fe2000bf06070 */
[----:B------:R-:W-:Y:S01]  /*0da0*/  IADD3 R18, P0, R18, R12, RZ ;  /* 0x0000000c12127210 */ /* 0x000fe20007f1e0ff */
[----:B------:R-:W-:Y:S01]  /*0db0*/  UIMAD.WIDE.U32 UR4, UR40, -0x33333333, URZ ;  /* 0xcccccccd280478a5 */ /* 0x000fe2000f8e003f */
[----:B------:R-:W-:-:S03]  /*0dc0*/  UMOV UR39, URZ ;  /* 0x0000003f00277c82 */ /* 0x000fc60008000000 */
[----:B------:R-:W-:Y:S01]  /*0dd0*/  USHF.R.U32.HI UR4, URZ, 0x2, UR5 ;  /* 0x000000023f047899 */ /* 0x000fe20008011605 */
[----:B------:R-:W-:-:S03]  /*0de0*/  IMAD.X R17, R23, 0x1, R17, P0 ;  /* 0x0000000117117824 */ /* 0x000fc600000e0611 */
[----:B------:R-:W-:Y:S02]  /*0df0*/  UIMAD UR38, UR4, -0x5, UR40 ;  /* 0xfffffffb042678a4 */ /* 0x000fe4000f8e0228 */
[----:B------:R-:W-:-:S12]  /*0e00*/  @UP0 ULOP3.LUT UR39, UR4, 0x1, URZ, 0xc0, !UPT ;  /* 0x0000000104270892 */ /* 0x000fd8000f8ec03f */
.L_x_11:
[----:B------:R-:W-:Y:S01]  /*0e10*/  ISETP.GE.U32.AND P0, PT, R18, UR8, PT ;  /* 0x0000000812007c0c */ /* 0x000fe2000bf06070 */
[----:B------:R-:W-:Y:S01]  /*0e20*/  IMAD.MOV.U32 R19, RZ, RZ, -0x1 ;  /* 0xffffffffff137424 */ /* 0x000fe200078e00ff */
[----:B------:R-:W-:Y:S01]  /*0e30*/  PRMT R8, RZ, 0x7610, R8 ;  /* 0x00007610ff087816 */ /* 0x000fe20000000008 */
[----:B------:R-:W-:Y:S01]  /*0e40*/  IMAD.MOV.U32 R22, RZ, RZ, -0x1 ;  /* 0xffffffffff167424 */ /* 0x000fe200078e00ff */
[----:B------:R-:W-:Y:S01]  /*0e50*/  ISETP.GE.U32.AND.EX P0, PT, R17, UR9, PT, P0 ;  /* 0x0000000911007c0c */ /* 0x000fe2000bf06100 */
[----:B------:R-:W-:-:S12]  /*0e60*/  IMAD.MOV.U32 R2, RZ, RZ, -0x1 ;  /* 0xffffffffff027424 */ /* 0x000fd800078e00ff */
[----:B------:R-:W-:Y:S05]  /*0e70*/  @P0 BRA `(.L_x_12) ;  /* 0x00000004002c0947 */ /* 0x000fea0003800000 */
[----:B------:R-:W1:Y:S01]  /*0e80*/  LDC.64 R26, c[0x0][0x628] ;  /* 0x00018a00ff1a7b82 */ /* 0x000e620000000a00 */
[----:B------:R-:W-:Y:S02]  /*0e90*/  IMAD.MOV.U32 R8, RZ, RZ, R18 ;  /* 0x000000ffff087224 */ /* 0x000fe400078e0012 */
[----:B------:R-:W-:-:S05]  /*0ea0*/  IMAD.MOV.U32 R9, RZ, RZ, R17 ;  /* 0x000000ffff097224 */ /* 0x000fca00078e0011 */
[----:B------:R-:W4:Y:S08]  /*0eb0*/  LDC R2, c[0x0][0x630] ;  /* 0x00018c00ff027b82 */ /* 0x000f300000000800 */
[----:B------:R-:W0:Y:S01]  /*0ec0*/  LDC.64 R28, c[0x0][0x620] ;  /* 0x00018800ff1c7b82 */ /* 0x000e220000000a00 */
[----:B-1----:R-:W-:-:S04]  /*0ed0*/  ISETP.NE.U32.AND P0, PT, R26, RZ, PT ;  /* 0x000000ff1a00720c */ /* 0x002fc80003f05070 */
[----:B------:R-:W-:-:S13]  /*0ee0*/  ISETP.NE.AND.EX P0, PT, R27, RZ, PT, P0 ;  /* 0x000000ff1b00720c */ /* 0x000fda0003f05300 */
[----:B0---4-:R-:W-:Y:S05]  /*0ef0*/  @!P0 BRA `(.L_x_13) ;  /* 0x0000000000288947 */ /* 0x011fea0003800000 */
[----:B------:R-:W0:Y:S02]  /*0f00*/  LDC R13, c[0x0][0x634] ;  /* 0x00018d00ff0d7b82 */ /* 0x000e240000000800 */
[----:B0-----:R-:W-:-:S05]  /*0f10*/  IADD3 R13, P0, R18, R13, RZ ;  /* 0x0000000d120d7210 */ /* 0x001fca0007f1e0ff */
[----:B------:R-:W-:-:S04]  /*0f20*/  IMAD.X R15, RZ, RZ, R17, P0 ;  /* 0x000000ffff0f7224 */ /* 0x000fc800000e0611 */
[----:B------:R-:W-:-:S04]  /*0f30*/  IMAD.WIDE.U32 R8, R15, R26, RZ ;  /* 0x0000001a0f087225 */ /* 0x000fc800078e00ff */
[----:B------:R-:W-:-:S04]  /*0f40*/  IMAD.WIDE.U32 R10, P0, R13, R27, R8 ;  /* 0x0000001b0d0a7225 */ /* 0x000fc80007800008 */
[----:B------:R-:W-:-:S04]  /*0f50*/  IMAD.WIDE.U32 R8, R13, R26, RZ ;  /* 0x0000001a0d087225 */ /* 0x000fc800078e00ff */
[----:B------:R-:W-:Y:S01]  /*0f60*/  IMAD.X R13, RZ, RZ, RZ, P0 ;  /* 0x000000ffff0d7224 */ /* 0x000fe200000e06ff */
[----:B------:R-:W-:Y:S01]  /*0f70*/  IADD3 RZ, P0, R9, R10, RZ ;  /* 0x0000000a09ff7210 */ /* 0x000fe20007f1e0ff */
[----:B------:R-:W-:-:S04]  /*0f80*/  IMAD.MOV.U32 R12, RZ, RZ, R11 ;  /* 0x000000ffff0c7224 */ /* 0x000fc800078e000b */
[----:B------:R-:W-:-:S08]  /*0f90*/  IMAD.WIDE.U32.X R8, R15, R27, R12, P0 ;  /* 0x0000001b0f087225 */ /* 0x000fd000000e040c */
.L_x_13:
[----:B------:R-:W0:Y:S01]  /*0fa0*/  LDC.64 R32, c[0x0][0x640] ;  /* 0x00019000ff207b82 */ /* 0x000e220000000a00 */
[-C--:B------:R-:W-:Y:S01]  /*0fb0*/  SHF.R.U64 R30, R8, R2.reuse, R9 ;  /* 0x00000002081e7219 */ /* 0x080fe20000001209 */
[----:B------:R-:W-:Y:S01]  /*0fc0*/  IMAD.MOV.U32 R19, RZ, RZ, R17 ;  /* 0x000000ffff137224 */ /* 0x000fe200078e0011 */
[----:B------:R-:W-:Y:S02]  /*0fd0*/  SHF.R.U32.HI R2, RZ, R2, R9 ;  /* 0x00000002ff027219 */ /* 0x000fe40000011609 */
[----:B------:R-:W-:-:S03]  /*0fe0*/  IADD3 R11, P0, RZ, -R30, RZ ;  /* 0x8000001eff0b7210 */ /* 0x000fc60007f1e0ff */
[----:B------:R-:W1:Y:S02]  /*0ff0*/  LDC R10, c[0x0][0x618] ;  /* 0x00018600ff0a7b82 */ /* 0x000e640000000800 */
[----:B------:R-:W-:-:S04]  /*1000*/  IMAD.X R9, RZ, RZ, ~R2, P0 ;  /* 0x000000ffff097224 */ /* 0x000fc800000e0e02 */
[-C--:B------:R-:W-:Y:S02]  /*1010*/  IMAD R2, R9, R28.reuse, RZ ;  /* 0x0000001c09027224 */ /* 0x080fe400078e02ff */
[----:B------:R-:W4:Y:S01]  /*1020*/  LDC R13, c[0x0][0x608] ;  /* 0x00018200ff0d7b82 */ /* 0x000f220000000800 */
[----:B------:R-:W-:-:S04]  /*1030*/  IMAD.WIDE.U32 R8, R11, R28, R18 ;  /* 0x0000001c0b087225 */ /* 0x000fc800078e0012 */
[----:B------:R-:W-:Y:S02]  /*1040*/  IMAD R11, R11, R29, R2 ;  /* 0x0000001d0b0b7224 */ /* 0x000fe400078e0202 */
[----:B------:R-:W-:Y:S01]  /*1050*/  IMAD.MOV.U32 R2, RZ, RZ, -0x1 ;  /* 0xffffffffff027424 */ /* 0x000fe200078e00ff */
[----:B------:R-:W2:Y:S01]  /*1060*/  LDC R31, c[0x0][0x658] ;  /* 0x00019600ff1f7b82 */ /* 0x000ea20000000800 */
[----:B------:R-:W-:Y:S01]  /*1070*/  IMAD.IADD R9, R9, 0x1, R11 ;  /* 0x0000000109097824 */ /* 0x000fe200078e020b */
[----:B0-----:R-:W-:Y:S01]  /*1080*/  ISETP.NE.U32.AND P0, PT, R32, RZ, PT ;  /* 0x000000ff2000720c */ /* 0x001fe20003f05070 */
[----:B------:R-:W-:-:S03]  /*1090*/  IMAD.MOV.U32 R28, RZ, RZ, 0x1 ;  /* 0x00000001ff1c7424 */ /* 0x000fc600078e00ff */
[----:B------:R-:W-:Y:S02]  /*10a0*/  ISETP.NE.AND.EX P0, PT, R33, RZ, PT, P0 ;  /* 0x000000ff2100720c */ /* 0x000fe40003f05300 */
[----:B------:R-:W0:Y:S01]  /*10b0*/  LDC R27, c[0x0][0x600] ;  /* 0x00018000ff1b7b82 */ /* 0x000e220000000800 */
[-CC-:B-1----:R-:W-:Y:S02]  /*10c0*/  SHF.R.U64 R25, R8, R10.reuse, R9.reuse ;  /* 0x0000000a08197219 */ /* 0x182fe40000001209 */
[----:B------:R-:W-:-:S05]  /*10d0*/  SHF.R.U32.HI R8, RZ, R10, R9 ;  /* 0x0000000aff087219 */ /* 0x000fca0000011609 */
[----:B------:R-:W1:Y:S01]  /*10e0*/  LDC R22, c[0x0][0x648] ;  /* 0x00019200ff167b82 */ /* 0x000e620000000800 */
[-CC-:B----4-:R-:W-:Y:S02]  /*10f0*/  SHF.R.U64 R34, R25, R13.reuse, R8.reuse ;  /* 0x0000000d19227219 */ /* 0x190fe40000001208 */
[----:B------:R-:W-:-:S05]  /*1100*/  SHF.R.U32.HI R8, RZ, R13, R8 ;  /* 0x0000000dff087219 */ /* 0x000fca0000011608 */
[----:B------:R-:W4:Y:S01]  /*1110*/  LDC R26, c[0x0][0x638] ;  /* 0x00018e00ff1a7b82 */ /* 0x000f220000000800 */
[-CC-:B--2---:R-:W-:Y:S02]  /*1120*/  SHF.R.U64 R36, R34, R31.reuse, R8.reuse ;  /* 0x0000001f22247219 */ /* 0x184fe40000001208 */
[-C--:B------:R-:W-:Y:S02]  /*1130*/  SHF.L.U32 R2, R2, R31.reuse, RZ ;  /* 0x0000001f02027219 */ /* 0x080fe400000006ff */
[----:B------:R-:W-:Y:S01]  /*1140*/  SHF.R.U32.HI R9, RZ, R31, R8 ;  /* 0x0000001fff097219 */ /* 0x000fe20000011608 */
[----:B------:R-:W-:Y:S01]  /*1150*/  IMAD.MOV.U32 R8, RZ, RZ, R36 ;  /* 0x000000ffff087224 */ /* 0x000fe200078e0024 */
[----:B------:R-:W-:Y:S01]  /*1160*/  LOP3.LUT R15, RZ, R2, RZ, 0x33, !PT ;  /* 0x00000002ff0f7212 */ /* 0x000fe200078e33ff */
[----:B------:R-:W2:Y:S01]  /*1170*/  LDC R29, c[0x0][0x610] ;  /* 0x00018400ff1d7b82 */ /* 0x000ea20000000800 */
[----:B------:R-:W-:Y:S05]  /*1180*/  @!P0 BRA `(.L_x_14) ;  /* 0x0000000000288947 */ /* 0x000fea0003800000 */
[----:B------:R-:W3:Y:S02]  /*1190*/  LDC R13, c[0x0][0x64c] ;  /* 0x00019300ff0d7b82 */ /* 0x000ee40000000800 */
[----:B---3--:R-:W-:-:S05]  /*11a0*/  IADD3 R13, P0, R36, R13, RZ ;  /* 0x0000000d240d7210 */ /* 0x008fca0007f1e0ff */
        /* <DEDUP_REMOVED lines=8> */
.L_x_14:
[----:B-1----:R-:W-:Y:S01]  /*1230*/  SHF.R.U64 R7, R8, R22, R9 ;  /* 0x0000001608077219 */ /* 0x002fe20000001209 */
[----:B0-----:R-:W-:Y:S01]  /*1240*/  VIADD R8, R27, 0xffffffff ;  /* 0xffffffff1b087836 */ /* 0x001fe20000000000 */
[----:B------:R-:W-:Y:S01]  /*1250*/  SHF.L.U32 R2, R28, R31, RZ ;  /* 0x0000001f1c027219 */ /* 0x000fe200000006ff */
[----:B------:R-:W-:Y:S01]  /*1260*/  @P1 IMAD R20, R21, R24, R6 ;  /* 0x0000001815141224 */ /* 0x000fe200078e0206 */
[----:B------:R-:W-:Y:S01]  /*1270*/  LOP3.LUT R15, R34, R15, RZ, 0xc0, !PT ;  /* 0x0000000f220f7212 */ /* 0x000fe200078ec0ff */
[----:B------:R-:W-:Y:S01]  /*1280*/  IMAD.MOV R9, RZ, RZ, -R7 ;  /* 0x000000ffff097224 */ /* 0x000fe200078e0a07 */
[----:B------:R-:W-:Y:S01]  /*1290*/  LOP3.LUT R8, R25, R8, RZ, 0xc0, !PT ;  /* 0x0000000819087212 */ /* 0x000fe200078ec0ff */
[----:B------:R-:W-:Y:S02]  /*12a0*/  IMAD.MOV.U32 R6, RZ, RZ, 0x1 ;  /* 0x00000001ff067424 */ /* 0x000fe400078e00ff */
[----:B------:R-:W-:Y:S02]  /*12b0*/  IMAD R15, R2, R7, R15 ;  /* 0x00000007020f7224 */ /* 0x000fe400078e020f */
[----:B----4-:R-:W-:-:S02]  /*12c0*/  IMAD R2, R9, R26, R36 ;  /* 0x0000001a09027224 */ /* 0x010fc400078e0224 */
[----:B--2---:R-:W-:Y:S02]  /*12d0*/  IMAD R19, R15, R29, R20 ;  /* 0x0000001d0f137224 */ /* 0x004fe400078e0214 */
[--C-:B------:R-:W-:Y:S01]  /*12e0*/  IMAD R2, R2, R27, R8.reuse ;  /* 0x0000001b02027224 */ /* 0x100fe200078e0208 */
[----:B------:R-:W-:-:S04]  /*12f0*/  PRMT R8, R6, 0x7610, R8 ;  /* 0x0000761006087816 */ /* 0x000fc80000000008 */
[----:B------:R-:W-:Y:S02]  /*1300*/  SEL R22, R2, R19, !P1 ;  /* 0x0000001302167207 */ /* 0x000fe40004800000 */
[----:B------:R-:W-:Y:S01]  /*1310*/  SEL R19, R19, R2, !P1 ;  /* 0x0000000213137207 */ /* 0x000fe20004800000 */
[----:B------:R-:W-:-:S07]  /*1320*/  IMAD.MOV.U32 R2, RZ, RZ, R30 ;  /* 0x000000ffff027224 */ /* 0x000fce00078e001e */
.L_x_12:
[----:B------:R-:W-:Y:S05]  /*1330*/  @!P3 BRA `(.L_x_15) ;  /* 0x00000000000cb947 */ /* 0x000fea0003800000 */
[----:B------:R-:W-:Y:S01]  /*1340*/  UCGABAR_WAIT ;  /* 0x0000000000007dc7 */ /* 0x000fe20008000000 */
[----:B------:R-:W-:Y:S01]  /*1350*/  CCTL.IVALL ;  /* 0x00000000ff00798f */ /* 0x000fe20002000000 */
[----:B------:R-:W-:Y:S05]  /*1360*/  BRA `(.L_x_16) ;  /* 0x0000000000047947 */ /* 0x000fea0003800000 */
.L_x_15:
[----:B------:R-:W-:Y:S06]  /*1370*/  BAR.SYNC.DEFER_BLOCKING 0x0 ;  /* 0x0000000000007b1d */ /* 0x000fec0000010000 */
.L_x_16:
[----:B------:R-:W-:Y:S05]  /*1380*/  @!P2 BRA `(.L_x_17) ;  /* 0x000000380004a947 */ /* 0x000fea0003800000 */
[----:B------:R-:W-:-:S13]  /*1390*/  ISETP.GT.U32.AND P0, PT, R35, 0x1, PT ;  /* 0x000000012300780c */ /* 0x000fda0003f04070 */
[----:B------:R-:W-:Y:S05]  /*13a0*/  @P0 EXIT ;  /* 0x000000000000094d */ /* 0x000fea0003800000 */
.L_x_18:
[----:B------:R-:W-:-:S08]  /*13b0*/  NOP ;  /* 0x0000000000007918 */ /* 0x000fd00000000000 */
[----:B------:R-:W1:Y:S02]  /*13c0*/  USETMAXREG.TRY_ALLOC.CTAPOOL UP0, 0xe8 ;  /* 0x000000e8000079c8 */ /* 0x000e640008000600 */
[----:B-1----:R-:W-:-:S13]  /*13d0*/  PLOP3.LUT P0, PT, PT, PT, UP0, 0x80, 0x0 ;  /* 0x000000000000781c */ /* 0x002fda0003f0f008 */
[----:B------:R-:W-:Y:S05]  /*13e0*/  @!P0 BRA `(.L_x_18) ;  /* 0xfffffffc00f08947 */ /* 0x000fea000383ffff */
[----:B------:R-:W-:-:S13]  /*13f0*/  LOP3.LUT P0, RZ, R8, 0xff, RZ, 0xc0, !PT ;  /* 0x000000ff08ff7812 */ /* 0x000fda000780c0ff */
[----:B------:R-:W-:Y:S05]  /*1400*/  @!P0 EXIT ;  /* 0x000000000000894d */ /* 0x000fea0003800000 */
[----:B------:R-:W1:Y:S01]  /*1410*/  S2UR UR4, SR_CgaCtaId ;  /* 0x00000000000479c3 */ /* 0x000e620000008800 */
[----:B--2---:R-:W-:Y:S01]  /*1420*/  VIADD R14, R14, 0xffffffff ;  /* 0xffffffff0e0e7836 */ /* 0x004fe20000000000 */
[CC--:B------:R-:W-:Y:S01]  /*1430*/  LEA.HI R4, R0.reuse, R3.reuse, RZ, 0x2 ;  /* 0x0000000300047211 */ /* 0x0c0fe200078f10ff */
[----:B------:R-:W-:Y:S01]  /*1440*/  UMOV UR41, 0x400 ;  /* 0x0000040000297882 */ /* 0x000fe20000000000 */
[----:B------:R-:W-:Y:S01]  /*1450*/  LEA.HI R0, R0, R3, RZ, 0x5 ;  /* 0x0000000300007211 */ /* 0x000fe200078f28ff */
[----:B------:R-:W-:Y:S01]  /*1460*/  UISETP.LT.AND UP0, UPT, UR40, 0x1, UPT ;  /* 0x000000012800788c */ /* 0x000fe2000bf01270 */
[----:B------:R-:W-:Y:S01]  /*1470*/  R2UR UR42, R14 ;  /* 0x000000000e2a72ca */ /* 0x000fe200000e0000 */
[----:B------:R-:W-:Y:S01]  /*1480*/  ULDC UR6, c[0x0][0x284] ;  /* 0x0000a10000067ab9 */ /* 0x000fe20000000800 */
[--C-:B------:R-:W-:Y:S01]  /*1490*/  SHF.R.S32.HI R60, RZ, 0x2, R4.reuse ;  /* 0x00000002ff3c7819 */ /* 0x100fe20000011404 */
[----:B------:R-:W-:Y:S01]  /*14a0*/  USEL UR43, UR40, 0x1, UP0 ;  /* 0x00000001282b7887 */ /* 0x000fe20008000000 */
[----:B------:R-:W-:Y:S01]  /*14b0*/  SHF.R.S32.HI R5, RZ, 0x1f, R4 ;  /* 0x0000001fff057819 */ /* 0x000fe20000011404 */
[----:B------:R-:W-:Y:S01]  /*14c0*/  USHF.L.U32 UR46, UR40, 0x1, URZ ;  /* 0x00000001282e7899 */ /* 0x000fe2000800063f */
[----:B------:R-:W-:Y:S01]  /*14d0*/  LOP3.LUT R4, R4, 0xfffffffc, RZ, 0xc0, !PT ;  /* 0xfffffffc04047812 */ /* 0x000fe200078ec0ff */
[----:B------:R-:W-:Y:S01]  /*14e0*/  UIADD3 UR43, -UR43, UR40, URZ ;  /* 0x000000282b2b7290 */ /* 0x000fe2000fffe13f */
[----:B------:R-:W-:-:S02]  /*14f0*/  LEA.HI R5, R5, R60, RZ, 0x3 ;  /* 0x0000003c05057211 */ /* 0x000fc400078f18ff */
[----:B------:R-:W-:Y:S01]  /*1500*/  ISETP.NE.AND P0, PT, R14, RZ, PT ;  /* 0x000000ff0e00720c */ /* 0x000fe20003f05270 */
[----:B---3--:R-:W-:Y:S01]  /*1510*/  IMAD.IADD R59, R3, 0x1, -R4 ;  /* 0x00000001033b7824 */ /* 0x008fe200078e0a04 */
[----:B------:R-:W-:Y:S01]  /*1520*/  LOP3.LUT R5, R5, 0xfffffff8, RZ, 0xc0, !PT ;  /* 0xfffffff805057812 */ /* 0x000fe200078ec0ff */
[----:B------:R-:W-:Y:S01]  /*1530*/  USHF.L.U32 UR42, UR42, 0x3, URZ ;  /* 0x000000032a2a7899 */ /* 0x000fe2000800063f */
[----:B------:R-:W-:Y:S02]  /*1540*/  LOP3.LUT R72, R16, 0x1, RZ, 0xfc, !PT ;  /* 0x0000000110487812 */ /* 0x000fe400078efcff */
[----:B------:R-:W-:Y:S01]  /*1550*/  SEL R73, RZ, 0x1, P0 ;  /* 0x00000001ff497807 */ /* 0x000fe20000000000 */
[----:B------:R-:W-:Y:S01]  /*1560*/  IMAD.IADD R60, R60, 0x1, -R5 ;  /* 0x000000013c3c7824 */ /* 0x000fe200078e0a05 */
[----:B-1----:R-:W-:Y:S01]  /*1570*/  ULEA UR41, UR4, UR41, 0x18 ;  /* 0x0000002904297291 */ /* 0x002fe2000f8ec03f */
[----:B------:R-:W-:Y:S01]  /*1580*/  SHF.R.S32.HI R5, RZ, 0x5, R0 ;  /* 0x00000005ff057819 */ /* 0x000fe20000011400 */
[----:B------:R-:W-:-:S02]  /*1590*/  IMAD.U32 R63, RZ, RZ, UR42 ;  /* 0x0000002aff3f7e24 */ /* 0x000fc4000f8e00ff */
[----:B------:R-:W-:Y:S01]  /*15a0*/  UIADD3 UR47, UR41, 0x60, URZ ;  /* 0x00000060292f7890 */ /* 0x000fe2000fffe03f */
[--C-:B------:R-:W-:Y:S01]  /*15b0*/  SHF.R.S32.HI R61, RZ, 0x1f, R60.reuse ;  /* 0x0000001fff3d7819 */ /* 0x100fe2000001143c */
[----:B------:R-:W-:Y:S01]  /*15c0*/  UIADD3 UR4, UR41, 0x180, URZ ;  /* 0x0000018029047890 */ /* 0x000fe2000fffe03f */
[--C-:B------:R-:W-:Y:S01]  /*15d0*/  IMAD R66, R5, -0x10, -R60.reuse ;  /* 0xfffffff005427824 */ /* 0x100fe200078e0a3c */
[----:B------:R-:W-:Y:S01]  /*15e0*/  UIADD3 UR5, UR41, 0xa180, URZ ;  /* 0x0000a18029057890 */ /* 0x000fe2000fffe03f */
[----:B------:R-:W-:Y:S01]  /*15f0*/  LOP3.LUT R65, R63, 0x8, RZ, 0xc0, !PT ;  /* 0x000000083f417812 */ /* 0x000fe200078ec0ff */
[----:B------:R-:W-:Y:S01]  /*1600*/  USHF.R.U32.HI UR4, URZ, 0x4, UR4 ;  /* 0x000000043f047899 */ /* 0x000fe20008011604 */
[----:B------:R-:W-:Y:S01]  /*1610*/  IMAD.U32 R62, RZ, RZ, UR47 ;  /* 0x0000002fff3e7e24 */ /* 0x000fe2000f8e00ff */
[----:B------:R-:W-:Y:S01]  /*1620*/  USHF.R.U32.HI UR5, URZ, 0x4, UR5 ;  /* 0x000000043f057899 */ /* 0x000fe20008011605 */
[----:B------:R-:W-:Y:S01]  /*1630*/  IMAD.WIDE R60, R5, 0x10, R60 ;  /* 0x00000010053c7825 */ /* 0x000fe200078e023c */
[----:B------:R-:W-:Y:S01]  /*1640*/  ULOP3.LUT UR4, UR4, 0x3fff, URZ, 0xc0, !UPT ;  /* 0x00003fff04047892 */ /* 0x000fe2000f8ec03f */
[----:B------:R-:W-:Y:S01]  /*1650*/  LOP3.LUT R63, R63, 0x8, RZ, 0xc, !PT ;  /* 0x000000083f3f7812 */ /* 0x000fe200078e0cff */
[----:B------:R-:W-:Y:S01]  /*1660*/  ULOP3.LUT UR5, UR5, 0x3fff, URZ, 0xc0, !UPT ;  /* 0x00003fff05057892 */ /* 0x000fe2000f8ec03f */
[----:B------:R-:W-:Y:S01]  /*1670*/  VIADD R64, R62, UR42 ;  /* 0x0000002a3e407c36 */ /* 0x000fe20008000000 */
[----:B------:R-:W-:Y:S01]  /*1680*/  LOP3.LUT R65, R65, 0x18, RZ, 0x3c, !PT ;  /* 0x0000001841417812 */ /* 0x000fe200078e3cff */
[----:B------:R-:W-:Y:S01]  /*1690*/  VIADD R66, R66, UR6 ;  /* 0x0000000642427c36 */ /* 0x000fe20008000000 */
[----:B------:R-:W-:-:S02]  /*16a0*/  ULOP3.LUT UR44, UR4, 0x10000, URZ, 0xfc, !UPT ;  /* 0x00010000042c7892 */ /* 0x000fc4000f8efc3f */
[----:B------:R-:W-:-:S12]  /*16b0*/  ULOP3.LUT UR45, UR5, 0x10000, URZ, 0xfc, !UPT ;  /* 0x00010000052d7892 */ /* 0x000fd8000f8efc3f */
.L_x_102:
[----:B------:R-:W-:Y:S01]  /*16c0*/  SHF.L.U32 R3, R73, 0x1f, RZ ;  /* 0x0000001f49037819 */ /* 0x000fe200000006ff */
[----:B------:R-:W-:Y:S02]  /*16d0*/  ULDC UR4, c[0x0][0x28c] ;  /* 0x0000a30000047ab9 */ /* 0x000fe40000000800 */
[----:B------:R-:W-:Y:S01]  /*16e0*/  ISETP.LT.AND P1, PT, RZ, UR4, PT ;  /* 0x00000004ff007c0c */ /* 0x000fe2000bf21270 */
[----:B-1----:R-:W1:Y:S02]  /*16f0*/  SYNCS.PHASECHK.TRANS64.TRYWAIT P0, [R62+UR42], R3 ;  /* 0x000000033e0075a7 */ /* 0x002e64000800016a */
[----:B-1-34-:R-:W-:Y:S10]  /*1700*/  @!P0 BRA `(.L_x_19) ;  /* 0x00000044005c8947 */ /* 0x01aff40003800000 */
.L_x_125:
[----:B------:R-:W-:Y:S05]  /*1710*/  @P1 BRA `(.L_x_20) ;  /* 0x0000000000401947 */ /* 0x000fea0003800000 */
[----:B------:R-:W-:Y:S01]  /*1720*/  MOV R0, 0x0 ;  /* 0x0000000000007802 */ /* 0x000fe20000000f00 */
[----:B------:R-:W-:Y:S01]  /*1730*/  ULDC.64 UR4, c[0x4][0x68] ;  /* 0x01001a0000047ab9 */ /* 0x000fe20000000a00 */
[----:B------:R-:W-:Y:S01]  /*1740*/  ULDC.64 UR6, c[0x4][0x8] ;  /* 0x0100020000067ab9 */ /* 0x000fe20000000a00 */
[----:B------:R-:W-:Y:S01]  /*1750*/  IMAD.U32 R4, RZ, RZ, UR4 ;  /* 0x00000004ff047e24 */ /* 0x000fe2000f8e00ff */
[----:B------:R2:W3:Y:S01]  /*1760*/  LDC.64 R14, c[0x4][R0] ;  /* 0x01000000000e7b82 */ /* 0x0004e20000000a00 */
[----:B------:R-:W-:Y:S01]  /*1770*/  IMAD.U32 R5, RZ, RZ, UR5 ;  /* 0x00000005ff057e24 */ /* 0x000fe2000f8e00ff */
[----:B------:R-:W-:Y:S01]  /*1780*/  ULDC.64 UR4, c[0x4][0x70] ;  /* 0x01001c0000047ab9 */ /* 0x000fe20000000a00 */
[----:B------:R-:W-:Y:S02]  /*1790*/  IMAD.U32 R10, RZ, RZ, UR6 ;  /* 0x00000006ff0a7e24 */ /* 0x000fe4000f8e00ff */
[----:B------:R-:W-:Y:S02]  /*17a0*/  IMAD.U32 R6, RZ, RZ, UR4 ;  /* 0x00000004ff067e24 */ /* 0x000fe4000f8e00ff */
[----:B------:R-:W-:-:S02]  /*17b0*/  IMAD.U32 R7, RZ, RZ, UR5 ;  /* 0x00000005ff077e24 */ /* 0x000fc4000f8e00ff */
[----:B------:R-:W-:Y:S02]  /*17c0*/  IMAD.U32 R11, RZ, RZ, UR7 ;  /* 0x00000007ff0b7e24 */ /* 0x000fe4000f8e00ff */
[----:B------:R-:W-:Y:S02]  /*17d0*/  IMAD.MOV.U32 R8, RZ, RZ, 0x1e1 ;  /* 0x000001e1ff087424 */ /* 0x000fe400078e00ff */
[----:B0-----:R-:W-:Y:S02]  /*17e0*/  IMAD.MOV.U32 R12, RZ, RZ, 0x1 ;  /* 0x00000001ff0c7424 */ /* 0x001fe400078e00ff */
[----:B--2---:R-:W-:-:S07]  /*17f0*/  IMAD.MOV.U32 R13, RZ, RZ, RZ ;  /* 0x000000ffff0d7224 */ /* 0x004fce00078e00ff */
[----:B------:R-:W-:-:S07]  /*1800*/  LEPC R20, `(.L_x_20) ;  /* 0x000000001014794e */ /* 0x000fce0000000000 */
[----:B-1-3-5:R-:W-:Y:S05]  /*1810*/  CALL.ABS.NOINC R14 ;  /* 0x000000000e007343 */ /* 0x02afea0003c00000 */
.L_x_20:
[----:B------:R-:W-:-:S13]  /*1820*/  ISETP.NE.AND P0, PT, R72, 0x3, PT ;  /* 0x000000034800780c */ /* 0x000fda0003f05270 */
[----:B------:R-:W-:Y:S05]  /*1830*/  @!P0 BRA `(.L_x_21) ;  /* 0x0000000000048947 */ /* 0x000fea0003800000 */
[----:B------:R-:W-:Y:S01]  /*1840*/  BPT.TRAP 0x1 ;  /* 0x000000040000795c */ /* 0x000fe20000300000 */
.L_x_21:
[----:B-1----:R-:W-:Y:S02]  /*1850*/  IMAD.U32 R3, RZ, RZ, UR38 ;  /* 0x00000026ff037e24 */ /* 0x002fe4000f8e00ff */
[----:B------:R-:W-:-:S03]  /*1860*/  IMAD.U32 R0, RZ, RZ, UR39 ;  /* 0x00000027ff007e24 */ /* 0x000fc6000f8e00ff */
[----:B------:R-:W-:Y:S02]  /*1870*/  LEA R3, R3, UR41, 0x3 ;  /* 0x0000002903037c11 */ /* 0x000fe4000f8e18ff */
[----:B------:R-:W-:-:S04]  /*1880*/  SHF.L.U32 R0, R0, 0x1f, RZ ;  /* 0x0000001f00007819 */ /* 0x000fc800000006ff */
[----:B------:R1:W2:Y:S01]  /*1890*/  SYNCS.PHASECHK.TRANS64.TRYWAIT P1, [R3+URZ], R0 ;  /* 0x00000000030075a7 */ /* 0x0002a2000802017f */
[----:B------:R-:W-:Y:S05]  /*18a0*/  @!P0 BRA `(.L_x_22) ;  /* 0x0000000000048947 */ /* 0x000fea0003800000 */
[----:B------:R-:W-:Y:S01]  /*18b0*/  BPT.TRAP 0x1 ;  /* 0x000000040000795c */ /* 0x000fe20000300000 */
.L_x_22:
[----:B--2---:R-:W-:Y:S05]  /*18c0*/  @P1 BRA `(.L_x_23) ;  /* 0x0000000000081947 */ /* 0x004fea0003800000 */
[----:B------:R-:W2:Y:S02]  /*18d0*/  SYNCS.PHASECHK.TRANS64.TRYWAIT P1, [R3+URZ], R0 ;  /* 0x00000000030075a7 */ /* 0x000ea4000802017f */
[----:B--2---:R-:W-:Y:S05]  /*18e0*/  @!P1 BRA `(.L_x_24) ;  /* 0x0000004000f89947 */ /* 0x004fea0003800000 */
.L_x_23:
[----:B------:R-:W-:Y:S05]  /*18f0*/  WARPSYNC.ALL ;  /* 0x0000000000007948 */ /* 0x000fea0003800000 */
[----:B------:R-:W-:Y:S01]  /*1900*/  ULEA UR8, UR38, UR44, 0x9 ;  /* 0x0000002c26087291 */ /* 0x000fe2000f8e483f */
[----:B------:R-:W-:Y:S01]  /*1910*/  WARPGROUP.ARRIVE ;  /* 0x00000000000079c5 */ /* 0x000fe20000000000 */
[----:B------:R-:W-:Y:S01]  /*1920*/  ULEA UR9, UR38, UR45, 0x9 ;  /* 0x0000002d26097291 */ /* 0x000fe2000f8e483f */
[----:B-12---:R-:W-:Y:S01]  /*1930*/  IMAD.U32 R0, RZ, RZ, UR43 ;  /* 0x0000002bff007e24 */ /* 0x006fe2000f8e00ff */
[----:B------:R-:W-:Y:S01]  /*1940*/  UMOV UR5, 0x40000040 ;  /* 0x4000004000057882 */ /* 0x000fe20000000000 */
[----:B------:R-:W-:-:S02]  /*1950*/  UMOV UR7, 0x40000040 ;  /* 0x4000004000077882 */ /* 0x000fc40000000000 */
[----:B------:R-:W-:Y:S01]  /*1960*/  UMOV UR4, UR8 ;  /* 0x0000000800047c82 */ /* 0x000fe20008000000 */
[----:B------:R-:W-:Y:S01]  /*1970*/  ISETP.GE.AND P1, PT, R0, 0x1, PT ;  /* 0x000000010000780c */ /* 0x000fe20003f26270 */
[----:B------:R-:W-:Y:S02]  /*1980*/  UMOV UR6, UR9 ;  /* 0x0000000900067c82 */ /* 0x000fe40008000000 */
[----:B------:R-:W-:Y:S01]  /*1990*/  HGMMA.64x64x16.F32 R24, gdesc[UR4], RZ, !UPT, gsb0 ;  /* 0x00e00000041879f0 */ /* 0x000fe2000c0008ff */
[----:B------:R-:W-:Y:S02]  /*19a0*/  UIADD3 UR4, UR8, 0x2, URZ ;  /* 0x0000000208047890 */ /* 0x000fe4000fffe03f */
[----:B------:R-:W-:Y:S01]  /*19b0*/  UIADD3 UR6, UR9, 0x2, URZ ;  /* 0x0000000209067890 */ /* 0x000fe2000fffe03f */
[----:B------:R-:W-:Y:S01]  /*19c0*/  UMOV UR5, 0x40000040 ;  /* 0x4000004000057882 */ /* 0x000fe20000000000 */
[----:B------:R-:W-:Y:S01]  /*19d0*/  UMOV UR7, 0x40000040 ;  /* 0x4000004000077882 */ /* 0x000fe20000000000 */
[----:B------:R-:W-:-:S02]  /*19e0*/  WARPGROUP.DEPBAR.LE gsb0, 0x0 ;  /* 0x00008000000079c5 */ /* 0x000fc40000010000 */
[----:B------:R-:W-:-:S06]  /*19f0*/  WARPGROUP.ARRIVE ;  /* 0x00000000000079c5 */ /* 0x000fcc0000000000 */
[----:B------:R-:W-:Y:S01]  /*1a00*/  HGMMA.64x64x16.F32 R24, gdesc[UR4], R24, gsb0 ;  /* 0x00e00000041879f0 */ /* 0x000fe20008000818 */
[----:B------:R-:W-:Y:S02]  /*1a10*/  UIADD3 UR4, UR8, 0x4, URZ ;  /* 0x0000000408047890 */ /* 0x000fe4000fffe03f */
[----:B------:R-:W-:Y:S01]  /*1a20*/  UIADD3 UR6, UR9, 0x4, URZ ;  /* 0x0000000409067890 */ /* 0x000fe2000fffe03f */
[----:B------:R-:W-:Y:S01]  /*1a30*/  UMOV UR5, 0x40000040 ;  /* 0x4000004000057882 */ /* 0x000fe20000000000 */
[----:B------:R-:W-:Y:S01]  /*1a40*/  UMOV UR7, 0x40000040 ;  /* 0x4000004000077882 */ /* 0x000fe20000000000 */
[----:B------:R-:W-:Y:S02]  /*1a50*/  WARPGROUP.DEPBAR.LE gsb0, 0x0 ;  /* 0x00008000000079c5 */ /* 0x000fe40000010000 */
        /* <DEDUP_REMOVED lines=8> */
[----:B------:R-:W-:Y:S03]  /*1ae0*/  HGMMA.64x64x16.F32 R24, gdesc[UR4], R24, gsb0 ;  /* 0x00e00000041879f0 */ /* 0x000fe60008000818 */
[----:B------:R-:W-:Y:S02]  /*1af0*/  WARPGROUP.DEPBAR.LE gsb0, 0x0 ;  /* 0x00008000000079c5 */ /* 0x000fe40000010000 */
[----:B------:R-:W-:Y:S05]  /*1b00*/  @!P1 BRA `(.L_x_25) ;  /* 0x0000000400149947 */ /* 0x000fea0003800000 */
[----:B------:R-:W-:Y:S01]  /*1b10*/  UIADD3 UR4, UR38, 0x1, URZ ;  /* 0x0000000126047890 */ /* 0x000fe2000fffe03f */
[----:B------:R-:W-:Y:S02]  /*1b20*/  IMAD.U32 R0, RZ, RZ, UR43 ;  /* 0x0000002bff007e24 */ /* 0x000fe4000f8e00ff */
[----:B------:R-:W-:Y:S01]  /*1b30*/  IMAD.U32 R3, RZ, RZ, UR38 ;  /* 0x00000026ff037e24 */ /* 0x000fe2000f8e00ff */
[----:B------:R-:W-:-:S04]  /*1b40*/  UISETP.NE.AND UP0, UPT, UR4, 0x5, UPT ;  /* 0x000000050400788c */ /* 0x000fc8000bf05270 */
[----:B------:R-:W-:Y:S02]  /*1b50*/  USEL UR5, URZ, 0x1, UP0 ;  /* 0x000000013f057887 */ /* 0x000fe40008000000 */
[----:B------:R-:W-:Y:S02]  /*1b60*/  USEL UR8, UR4, URZ, UP0 ;  /* 0x0000003f04087287 */ /* 0x000fe40008000000 */
[----:B------:R-:W-:-:S06]  /*1b70*/  ULOP3.LUT UR5, UR39, UR5, URZ, 0x3c, !UPT ;  /* 0x0000000527057292 */ /* 0x000fcc000f8e3c3f */
[----:B------:R-:W-:-:S07]  /*1b80*/  IMAD.U32 R6, RZ, RZ, UR5 ;  /* 0x00000005ff067e24 */ /* 0x000fce000f8e00ff */
.L_x_32:
[----:B------:R-:W-:Y:S05]  /*1b90*/  @!P0 BRA `(.L_x_26) ;  /* 0x0000000000048947 */ /* 0x000fea0003800000 */
[----:B------:R-:W-:Y:S01]  /*1ba0*/  BPT.TRAP 0x1 ;  /* 0x000000040000795c */ /* 0x000fe20000300000 */
.L_x_26:
[----:B------:R-:W-:Y:S01]  /*1bb0*/  ULEA UR4, UR8, UR41, 0x3 ;  /* 0x0000002908047291 */ /* 0x000fe2000f8e183f */
[----:B------:R-:W-:-:S08]  /*1bc0*/  SHF.L.U32 R4, R6, 0x1f, RZ ;  /* 0x0000001f06047819 */ /* 0x000fd000000006ff */
[----:B------:R1:W2:Y:S01]  /*1bd0*/  SYNCS.PHASECHK.TRANS64.TRYWAIT P1, [UR4], R4 ;  /* 0x00000004ff0075a7 */ /* 0x0002a20008020144 */
[----:B------:R-:W-:Y:S05]  /*1be0*/  @!P0 BRA `(.L_x_27) ;  /* 0x0000000000048947 */ /* 0x000fea0003800000 */
[----:B------:R-:W-:Y:S01]  /*1bf0*/  BPT.TRAP 0x1 ;  /* 0x000000040000795c */ /* 0x000fe20000300000 */
.L_x_27:
[----:B--2---:R-:W-:Y:S05]  /*1c00*/  @P1 BRA `(.L_x_28) ;  /* 0x0000000000081947 */ /* 0x004fea0003800000 */
[----:B------:R-:W2:Y:S02]  /*1c10*/  SYNCS.PHASECHK.TRANS64.TRYWAIT P1, [UR4], R4 ;  /* 0x00000004ff0075a7 */ /* 0x000ea40008020144 */
[----:B--2---:R-:W-:Y:S05]  /*1c20*/  @!P1 BRA `(.L_x_29) ;  /* 0x00000040003c9947 */ /* 0x004fea0003800000 */
.L_x_28:
[----:B------:R-:W-:Y:S01]  /*1c30*/  ULEA UR9, UR8, UR44, 0x9 ;  /* 0x0000002c08097291 */ /* 0x000fe2000f8e483f */
[----:B------:R-:W-:Y:S01]  /*1c40*/  WARPGROUP.ARRIVE ;  /* 0x00000000000079c5 */ /* 0x000fe20000000000 */
[----:B------:R-:W-:Y:S01]  /*1c50*/  ULEA UR10, UR8, UR45, 0x9 ;  /* 0x0000002d080a7291 */ /* 0x000fe2000f8e483f */
[----:B------:R-:W-:Y:S01]  /*1c60*/  UMOV UR5, 0x40000040 ;  /* 0x4000004000057882 */ /* 0x000fe20000000000 */
[----:B------:R-:W-:-:S03]  /*1c70*/  UMOV UR7, 0x40000040 ;  /* 0x4000004000077882 */ /* 0x000fc60000000000 */
[----:B------:R-:W-:Y:S02]  /*1c80*/  UMOV UR4, UR9 ;  /* 0x0000000900047c82 */ /* 0x000fe40008000000 */
[----:B------:R-:W-:Y:S02]  /*1c90*/  UMOV UR6, UR10 ;  /* 0x0000000a00067c82 */ /* 0x000fe40008000000 */
[----:B------:R-:W-:Y:S01]  /*1ca0*/  HGMMA.64x64x16.F32 R24, gdesc[UR4], R24, gsb0 ;  /* 0x00e00000041879f0 */ /* 0x000fe20008000818 */
        /* <DEDUP_REMOVED lines=23> */
[----:B------:R-:W-:Y:S01]  /*1e20*/  BPT.TRAP 0x1 ;  /* 0x000000040000795c */ /* 0x000fe20000300000 */
.L_x_30:
[----:B------:R-:W-:-:S13]  /*1e30*/  ISETP.NE.AND P1, PT, R67, RZ, PT ;  /* 0x000000ff4300720c */ /* 0x000fda0003f25270 */
[----:B-12---:R-:W-:-:S05]  /*1e40*/  @P1 LEA R4, R3, UR41, 0x3 ;  /* 0x0000002903041c11 */ /* 0x006fca000f8e18ff */
[----:B------:R-:W-:-:S05]  /*1e50*/  @P1 VIADD R5, R4, 0x28 ;  /* 0x0000002804051836 */ /* 0x000fca0000000000 */
[----:B------:R-:W-:-:S04]  /*1e60*/  @P1 PRMT R5, R56, 0x654, R5 ;  /* 0x0000065438051816 */ /* 0x000fc80000000005 */
[----:B------:R1:W-:Y:S01]  /*1e70*/  @P1 SYNCS.ARRIVE.TRANS64.RED.A1T0 RZ, [R5+URZ], RZ ;  /* 0x000000ff05ff19a7 */ /* 0x0003e2000810043f */
[----:B------:R-:W-:-:S13]  /*1e80*/  ISETP.GT.U32.AND P1, PT, R16, 0x1, PT ;  /* 0x000000011000780c */ /* 0x000fda0003f24070 */
[----:B-1----:R-:W-:Y:S05]  /*1e90*/  @P1 BRA `(.L_x_31) ;  /* 0x0000000000041947 */ /* 0x002fea0003800000 */
[----:B------:R-:W-:Y:S01]  /*1ea0*/  BPT.TRAP 0x1 ;  /* 0x000000040000795c */ /* 0x000fe20000300000 */
.L_x_31:
[----:B------:R-:W-:Y:S01]  /*1eb0*/  UIADD3 UR8, UR8, 0x1, URZ ;  /* 0x0000000108087890 */ /* 0x000fe2000fffe03f */
[C---:B------:R-:W-:Y:S01]  /*1ec0*/  ISETP.GT.AND P2, PT, R0.reuse, 0x1, PT ;  /* 0x000000010000780c */ /* 0x040fe20003f44270 */
[----:B------:R-:W-:Y:S02]  /*1ed0*/  VIADD R3, R3, 0x1 ;  /* 0x0000000103037836 */ /* 0x000fe40000000000 */
[----:B------:R-:W-:Y:S01]  /*1ee0*/  UISETP.NE.AND UP0, UPT, UR8, 0x5, UPT ;  /* 0x000000050800788c */ /* 0x000fe2000bf05270 */
[----:B------:R-:W-:Y:S02]  /*1ef0*/  VIADD R0, R0, 0xffffffff ;  /* 0xffffffff00007836 */ /* 0x000fe40000000000 */
[C---:B------:R-:W-:Y:S01]  /*1f00*/  ISETP.NE.AND P1, PT, R3.reuse, 0x5, PT ;  /* 0x000000050300780c */ /* 0x040fe20003f25270 */
[----:B------:R-:W-:Y:S02]  /*1f10*/  USEL UR4, URZ, 0x1, UP0 ;  /* 0x000000013f047887 */ /* 0x000fe40008000000 */
[----:B------:R-:W-:Y:S01]  /*1f20*/  USEL UR8, UR8, URZ, UP0 ;  /* 0x0000003f08087287 */ /* 0x000fe20008000000 */
[----:B------:R-:W-:-:S03]  /*1f30*/  SEL R3, R3, RZ, P1 ;  /* 0x000000ff03037207 */ /* 0x000fc60000800000 */
[----:B------:R-:W-:Y:S01]  /*1f40*/  LOP3.LUT R6, R6, UR4, RZ, 0x3c, !PT ;  /* 0x0000000406067c12 */ /* 0x000fe2000f8e3cff */
[----:B------:R-:W-:Y:S07]  /*1f50*/  @P2 BRA `(.L_x_32) ;  /* 0xfffffffc000c2947 */ /* 0x000fee000383ffff */
.L_x_25:
[----:B------:R-:W1:Y:S01]  /*1f60*/  LDC R0, c[0x0][0x28c] ;  /* 0x0000a300ff007b82 */ /* 0x000e620000000800 */
[----:B------:R2:W-:Y:S01]  /*1f70*/  SYNCS.ARRIVE.TRANS64.A1T0 RZ, [R63+UR47], RZ ;  /* 0x000000ff3fff79a7 */ /* 0x0005e2000810002f */
[----:B-1----:R-:W-:-:S13]  /*1f80*/  ISETP.GE.AND P1, PT, R0, 0x1, PT ;  /* 0x000000010000780c */ /* 0x002fda0003f26270 */
[----:B--2---:R-:W-:Y:S05]  /*1f90*/  @!P1 BRA `(.L_x_33) ;  /* 0x0000000000449947 */ /* 0x004fea0003800000 */
[----:B------:R-:W-:Y:S05]  /*1fa0*/  @!P0 BRA `(.L_x_34) ;  /* 0x0000000000048947 */ /* 0x000fea0003800000 */
[----:B------:R-:W-:Y:S01]  /*1fb0*/  BPT.TRAP 0x1 ;  /* 0x000000040000795c */ /* 0x000fe20000300000 */
.L_x_34:
[----:B------:R-:W-:-:S13]  /*1fc0*/  ISETP.NE.AND P0, PT, R67, RZ, PT ;  /* 0x000000ff4300720c */ /* 0x000fda0003f05270 */
[----:B------:R-:W-:-:S05]  /*1fd0*/  VOTEU.ANY UP0, P0 ;  /* 0x00000000003f7886 */ /* 0x000fca0000000100 */
[----:B------:R-:W-:-:S06]  /*1fe0*/  @UP0 UIADD3 UR4, UR43, UR38, URZ ;  /* 0x000000262b040290 */ /* 0x000fcc000fffe03f */
[----:B------:R-:W-:Y:S02]  /*1ff0*/  IMAD.U32 R4, RZ, RZ, UR4 ;  /* 0x00000004ff047e24 */ /* 0x000fe4000f8e00ff */
[----:B------:R-:W-:Y:S02]  /*2000*/  IMAD.U32 R3, RZ, RZ, UR4 ;  /* 0x00000004ff037e24 */ /* 0x000fe4000f8e00ff */
[----:B------:R-:W-:-:S05]  /*2010*/  @P0 IMAD.WIDE.U32 R4, R4, -0x33333333, RZ ;  /* 0xcccccccd04040825 */ /* 0x000fca00078e00ff */
[----:B------:R-:W-:-:S05]  /*2020*/  @P0 SHF.R.U32.HI R0, RZ, 0x2, R5 ;  /* 0x00000002ff000819 */ /* 0x000fca0000011605 */
[----:B------:R-:W-:-:S05]  /*2030*/  @P0 IMAD R0, R0, -0x5, R3 ;  /* 0xfffffffb00000824 */ /* 0x000fca00078e0203 */
[----:B------:R-:W-:-:S05]  /*2040*/  @P0 LEA R0, R0, UR41, 0x3 ;  /* 0x0000002900000c11 */ /* 0x000fca000f8e18ff */
[----:B------:R-:W-:-:S05]  /*2050*/  @P0 VIADD R3, R0, 0x28 ;  /* 0x0000002800030836 */ /* 0x000fca0000000000 */
[----:B------:R-:W-:-:S04]  /*2060*/  @P0 PRMT R3, R56, 0x654, R3 ;  /* 0x0000065438030816 */ /* 0x000fc80000000003 */
[----:B------:R1:W-:Y:S01]  /*2070*/  @P0 SYNCS.ARRIVE.TRANS64.RED.A1T0 RZ, [R3+URZ], RZ ;  /* 0x000000ff03ff09a7 */ /* 0x0003e2000810043f */
[----:B------:R-:W-:-:S13]  /*2080*/  ISETP.GT.U32.AND P0, PT, R16, 0x1, PT ;  /* 0x000000011000780c */ /* 0x000fda0003f04070 */
[----:B-1----:R-:W-:Y:S05]  /*2090*/  @P0 BRA `(.L_x_33) ;  /* 0x0000000000040947 */ /* 0x002fea0003800000 */
[----:B------:R-:W-:Y:S01]  /*20a0*/  BPT.TRAP 0x1 ;  /* 0x000000040000795c */ /* 0x000fe20000300000 */
.L_x_33:
[----:B------:R-:W-:Y:S01]  /*20b0*/  SHF.L.U32 R3, R73, 0x1f, RZ ;  /* 0x0000001f49037819 */ /* 0x000fe200000006ff */
[----:B------:R-:W-:Y:S01]  /*20c0*/  UIADD3 UR38, UR46, UR38, URZ ;  /* 0x000000262e267290 */ /* 0x000fe2000fffe03f */
[----:B------:R-:W1:Y:S01]  /*20d0*/  LDC R0, c[0x0][0x288] ;  /* 0x0000a200ff007b82 */ /* 0x000e620000000800 */
[----:B------:R-:W-:Y:S01]  /*20e0*/  UISETP.GE.U32.AND UP1, UPT, UR46, 0x5, UPT ;  /* 0x000000052e00788c */ /* 0x000fe2000bf26070 */
[----:B------:R-:W-:Y:S01]  /*20f0*/  IMAD.SHL.U32 R8, R59, 0x2, RZ ;  /* 0x000000023b087824 */ /* 0x000fe200078e00ff */
[----:B------:R-:W-:Y:S02]  /*2100*/  UISETP.GT.U32.AND UP0, UPT, UR38, 0x4, UPT ;  /* 0x000000042600788c */ /* 0x000fe4000bf04070 */
[----:B------:R-:W-:Y:S02]  /*2110*/  UIMAD.WIDE.U32 UR4, UR38, -0x33333333, URZ ;  /* 0xcccccccd260478a5 */ /* 0x000fe4000f8e003f */
[----:B------:R-:W-:Y:S01]  /*2120*/  UISETP.LT.U32.AND UP0, UPT, UR46, 0x5, UP0 ;  /* 0x000000052e00788c */ /* 0x000fe20008701070 */
[----:B------:R-:W2:Y:S01]  /*2130*/  SYNCS.PHASECHK.TRANS64.TRYWAIT P0, [R62+UR42+0x10], R3 ;  /* 0x000010033e0075a7 */ /* 0x000ea2000800016a */
[----:B------:R-:W-:Y:S01]  /*2140*/  USHF.R.U32.HI UR4, URZ, 0x2, UR5 ;  /* 0x000000023f047899 */ /* 0x000fe20008011605 */
[----:B------:R-:W-:Y:S01]  /*2150*/  SHF.R.S32.HI R9, RZ, 0x1f, R8 ;  /* 0x0000001fff097819 */ /* 0x000fe20000011408 */
[----:B------:R-:W-:-:S02]  /*2160*/  USEL UR6, URZ, 0x1, !UP0 ;  /* 0x000000013f067887 */ /* 0x000fc4000c000000 */
[----:B------:R-:W-:Y:S02]  /*2170*/  UIMAD UR38, UR4, -0x5, UR38 ;  /* 0xfffffffb042678a4 */ /* 0x000fe4000f8e0226 */
[----:B------:R-:W-:-:S04]  /*2180*/  ULOP3.LUT UR39, UR39, UR6, URZ, 0x3c, !UPT ;  /* 0x0000000627277292 */ /* 0x000fc8000f8e3c3f */
[----:B------:R-:W-:Y:S01]  /*2190*/  @UP1 ULOP3.LUT UR39, UR39, 0x1, UR4, 0x78, !UPT ;  /* 0x0000000127271892 */ /* 0x000fe2000f8e7804 */
[----:B-12---:R-:W-:Y:S11]  /*21a0*/  @!P0 BRA `(.L_x_35) ;  /* 0x0000003800f48947 */ /* 0x006ff60003800000 */
.L_x_126:
[----:B------:R-:W-:Y:S01]  /*21b0*/  IMAD.SHL.U32 R7, R19, 0x40, RZ ;  /* 0x0000004013077824 */ /* 0x000fe200078e00ff */
[----:B------:R-:W-:Y:S01]  /*21c0*/  ULDC UR6, c[0x0][0x284] ;  /* 0x0000a10000067ab9 */ /* 0x000fe20000000800 */
[----:B------:R-:W-:Y:S01]  /*21d0*/  IMAD.SHL.U32 R14, R22, 0x40, RZ ;  /* 0x00000040160e7824 */ /* 0x000fe200078e00ff */
[----:B------:R-:W-:Y:S01]  /*21e0*/  SHF.R.S32.HI R11, RZ, 0x1f, R2 ;  /* 0x0000001fff0b7819 */ /* 0x000fe20000011402 */
[----:B------:R-:W-:Y:S01]  /*21f0*/  ULDC.64 UR4, c[0x0][0x5d0] ;  /* 0x0001740000047ab9 */ /* 0x000fe20000000a00 */
[----:B------:R-:W-:Y:S01]  /*2200*/  ISETP.GE.AND P0, PT, R7, UR6, PT ;  /* 0x0000000607007c0c */ /* 0x000fe2000bf06270 */
[----:B------:R-:W-:Y:S01]  /*2210*/  IMAD.WIDE.U32 R4, R2, UR4, R8 ;  /* 0x0000000402047c25 */ /* 0x000fe2000f8e0008 */
[----:B------:R-:W-:Y:S02]  /*2220*/  SHF.R.S32.HI R15, RZ, 0x1f, R14 ;  /* 0x0000001fff0f7819 */ /* 0x000fe4000001140e */
[C---:B------:R-:W-:Y:S01]  /*2230*/  ISETP.GE.OR P0, PT, R14.reuse, R0, P0 ;  /* 0x000000000e00720c */ /* 0x040fe20000706670 */
[----:B-1----:R-:W-:Y:S01]  /*2240*/  IMAD R3, R11, UR4, RZ ;  /* 0x000000040b037c24 */ /* 0x002fe2000f8e02ff */
[----:B------:R-:W-:-:S03]  /*2250*/  IADD3 R4, P1, R14, R4, RZ ;  /* 0x000000040e047210 */ /* 0x000fc60007f3e0ff */
[----:B------:R-:W-:-:S05]  /*2260*/  IMAD R3, R2, UR5, R3 ;  /* 0x0000000502037c24 */ /* 0x000fca000f8e0203 */
[----:B------:R-:W-:-:S03]  /*2270*/  IADD3.X R5, R15, R5, R3, P1, !PT ;  /* 0x000000050f057210 */ /* 0x000fc60000ffe403 */
[----:B------:R-:W-:Y:S05]  /*2280*/  @P0 BRA `(.L_x_36) ;  /* 0x0000002000940947 */ /* 0x000fea0003800000 */
[----:B------:R-:W1:Y:S01]  /*2290*/  LDC.64 R76, c[0x0][0x5c8] ;  /* 0x00017200ff4c7b82 */ /* 0x000e620000000a00 */
[----:B-----5:R-:W-:Y:S01]  /*22a0*/  FSETP.NEU.AND P1, PT, R58, RZ, PT ;  /* 0x000000ff3a00720b */ /* 0x020fe20003f2d000 */
[----:B------:R-:W-:Y:S01]  /*22b0*/  IMAD R3, R59, -0x2, R0 ;  /* 0xfffffffe3b037824 */ /* 0x000fe200078e0200 */
[----:B------:R-:W-:Y:S01]  /*22c0*/  BSSY B0, `(.L_x_36) ;  /* 0x0000221000007945 */ /* 0x000fe20003800000 */
[----:B------:R-:W-:-:S04]  /*22d0*/  IMAD.WIDE R68, R19, 0x40, R60 ;  /* 0x0000004013447825 */ /* 0x000fc800078e023c */
[----:B------:R-:W-:Y:S02]  /*22e0*/  IMAD.IADD R3, R3, 0x1, -R14 ;  /* 0x0000000103037824 */ /* 0x000fe400078e0a0e */
[----:B------:R-:W-:-:S03]  /*22f0*/  IMAD.IADD R0, R66, 0x1, -R7 ;  /* 0x0000000142007824 */ /* 0x000fc600078e0a07 */
[----:B------:R-:W-:-:S04]  /*2300*/  ISETP.GT.AND P0, PT, R3, RZ, PT ;  /* 0x000000ff0300720c */ /* 0x000fc80003f04270 */
[----:B------:R-:W-:Y:S01]  /*2310*/  ISETP.GT.AND P3, PT, R0, RZ, P0 ;  /* 0x000000ff0000720c */ /* 0x000fe20000764270 */
[-C--:B-1----:R-:W-:Y:S02]  /*2320*/  IMAD R6, R69, R76.reuse, RZ ;  /* 0x0000004c45067224 */ /* 0x082fe400078e02ff */
[----:B------:R-:W-:-:S04]  /*2330*/  IMAD.WIDE.U32 R70, R68, R76, R4 ;  /* 0x0000004c44467225 */ /* 0x000fc800078e0004 */
[----:B------:R-:W-:-:S04]  /*2340*/  IMAD R5, R68, R77, R6 ;  /* 0x0000004d44057224 */ /* 0x000fc800078e0206 */
[----:B------:R-:W-:Y:S01]  /*2350*/  IMAD.IADD R83, R71, 0x1, R5 ;  /* 0x0000000147537824 */ /* 0x000fe200078e0205 */
[----:B------:R-:W-:Y:S06]  /*2360*/  @!P1 BRA `(.L_x_37) ;  /* 0x0000001400e09947 */ /* 0x000fec0003800000 */
[----:B------:R-:W1:Y:S01]  /*2370*/  LDC.64 R74, c[0x0][0x5b8] ;  /* 0x00016e00ff4a7b82 */ /* 0x000e620000000a00 */
[----:B------:R-:W-:-:S07]  /*2380*/  ULDC.64 UR4, c[0x0][0x5c0] ;  /* 0x0001700000047ab9 */ /* 0x000fce0000000a00 */
[----:B------:R-:W2:Y:S08]  /*2390*/  LDC.64 R78, c[0x0][0x5b0] ;  /* 0x00016c00ff4e7b82 */ /* 0x000eb00000000a00 */
[----:B------:R-:W0:Y:S01]  /*23a0*/  LDC.64 R80, c[0x0][0x5a8] ;  /* 0x00016a00ff507b82 */ /* 0x000e220000000a00 */
[-C--:B-1----:R-:W-:Y:S02]  /*23b0*/  IMAD R6, R11, R74.reuse, RZ ;  /* 0x0000004a0b067224 */ /* 0x082fe400078e02ff */
[----:B------:R-:W-:-:S04]  /*23c0*/  IMAD.WIDE.U32 R4, R2, R74, R8 ;  /* 0x0000004a02047225 */ /* 0x000fc800078e0008 */
[----:B------:R-:W-:Y:S01]  /*23d0*/  IMAD R71, R2, R75, R6 ;  /* 0x0000004b02477224 */ /* 0x000fe200078e0206 */
[----:B------:R-:W-:Y:S01]  /*23e0*/  IADD3 R10, P1, R14, R4, RZ ;  /* 0x000000040e0a7210 */ /* 0x000fe20007f3e0ff */
[----:B--2---:R-:W-:-:S03]  /*23f0*/  IMAD R4, R69, R78, RZ ;  /* 0x0000004e45047224 */ /* 0x004fc600078e02ff */
[----:B------:R-:W-:Y:S01]  /*2400*/  IADD3.X R11, R15, R5, R71, P1, !PT ;  /* 0x000000050f0b7210 */ /* 0x000fe20000ffe447 */
[C---:B------:R-:W-:Y:S02]  /*2410*/  IMAD R75, R68.reuse, R79, R4 ;  /* 0x0000004f444b7224 */ /* 0x040fe400078e0204 */
[----:B------:R-:W-:-:S04]  /*2420*/  IMAD.WIDE.U32 R4, R68, R78, R10 ;  /* 0x0000004e44047225 */ /* 0x000fc800078e000a */
[----:B------:R-:W-:Y:S01]  /*2430*/  IMAD.IADD R5, R5, 0x1, R75 ;  /* 0x0000000105057824 */ /* 0x000fe200078e024b */
[----:B0-----:R-:W-:-:S04]  /*2440*/  LEA R12, P1, R4, R80, 0x1 ;  /* 0x00000050040c7211 */ /* 0x001fc800078208ff */
[----:B------:R-:W-:-:S05]  /*2450*/  LEA.HI.X R13, R4, R81, R5, 0x1, P1 ;  /* 0x00000051040d7211 */ /* 0x000fca00008f0c05 */
[----:B------:R0:W2:Y:S01]  /*2460*/  @P3 LDG.E.LTC128B.U16 R19, desc[UR36][R12.64] ;  /* 0x000000240c133981 */ /* 0x0000a2000c1e1520 */
[----:B------:R-:W-:Y:S01]  /*2470*/  IMAD.WIDE.U32 R4, R68, R78, R14 ;  /* 0x0000004e44047225 */ /* 0x000fe200078e000e */
[----:B------:R-:W-:Y:S02]  /*2480*/  BSSY B1, `(.L_x_38) ;  /* 0x0000014000017945 */ /* 0x000fe40003800000 */
[----:B------:R-:W-:-:S04]  /*2490*/  IADD3 R20, P1, R8, R4, RZ ;  /* 0x0000000408147210 */ /* 0x000fc80007f3e0ff */
[----:B------:R-:W-:Y:S01]  /*24a0*/  IADD3.X R21, R9, R75, R5, P1, !PT ;  /* 0x0000004b09157210 */ /* 0x000fe20000ffe405 */
[----:B0-----:R-:W-:Y:S01]  /*24b0*/  IMAD.SHL.U32 R12, R78, 0x8, RZ ;  /* 0x000000084e0c7824 */ /* 0x001fe200078e00ff */
[----:B------:R-:W-:Y:S02]  /*24c0*/  LEA R6, P1, R70, UR4, 0x1 ;  /* 0x0000000446067c11 */ /* 0x000fe4000f8208ff */
[----:B------:R-:W-:Y:S01]  /*24d0*/  SHF.L.U64.HI R13, R78, 0x3, R79 ;  /* 0x000000034e0d7819 */ /* 0x000fe2000001024f */
[----:B------:R-:W-:-:S04]  /*24e0*/  IMAD.WIDE.U32 R20, R2, R74, R20 ;  /* 0x0000004a02147225 */ /* 0x000fc800078e0014 */
[----:B------:R-:W-:Y:S01]  /*24f0*/  IMAD.IADD R5, R71, 0x1, R21 ;  /* 0x0000000147057824 */ /* 0x000fe200078e0215 */
[----:B------:R-:W-:-:S04]  /*2500*/  LEA R4, P4, R20, R80, 0x1 ;  /* 0x0000005014047211 */ /* 0x000fc800078808ff */
[----:B------:R-:W-:Y:S01]  /*2510*/  LEA.HI.X R5, R20, R81, R5, 0x1, P4 ;  /* 0x0000005114057211 */ /* 0x000fe200020f0c05 */
[----:B--2---:R-:W-:-:S05]  /*2520*/  HADD2.F32 R7, -RZ, R19.H0_H0 ;  /* 0x20000013ff077230 */ /* 0x004fca0000004100 */
[----:B------:R-:W-:-:S04]  /*2530*/  FMUL R7, R7, R58 ;  /* 0x0000003a07077220 */ /* 0x000fc80000400000 */
[----:B------:R-:W-:Y:S01]  /*2540*/  FFMA R24, R24, R57, R7 ;  /* 0x0000003918187223 */ /* 0x000fe20000000007 */
[----:B------:R-:W-:Y:S02]  /*2550*/  LEA.HI.X R7, R70, UR5, R83, 0x1, P1 ;  /* 0x0000000546077c11 */ /* 0x000fe400088f0c53 */
[----:B------:R-:W-:Y:S02]  /*2560*/  ISETP.GT.AND P1, PT, R3, 0x1, PT ;  /* 0x000000010300780c */ /* 0x000fe40003f24270 */
[----:B------:R-:W-:Y:S02]  /*2570*/  F2FP.F16.F32.PACK_AB R24, RZ, R24 ;  /* 0x00000018ff18723e */ /* 0x000fe400000000ff */
[----:B------:R-:W-:-:S03]  /*2580*/  ISETP.GT.AND P2, PT, R0, RZ, P1 ;  /* 0x000000ff0000720c */ /* 0x000fc60000f44270 */
[----:B------:R0:W-:Y:S10]  /*2590*/  @P3 STG.E.U16 desc[UR36][R6.64], R24 ;  /* 0x0000001806003986 */ /* 0x0001f4000c101524 */
[----:B------:R-:W-:Y:S05]  /*25a0*/  @!P2 BRA `(.L_x_39) ;  /* 0x000000000004a947 */ /* 0x000fea0003800000 */
[----:B------:R1:W5:Y:S02]  /*25b0*/  LDG.E.LTC128B.U16 R19, desc[UR36][R4.64+0x2] ;  /* 0x0000022404137981 */ /* 0x000364000c1e1520 */
.L_x_39:
[----:B------:R-:W-:Y:S05]  /*25c0*/  BSYNC B1 ;  /* 0x0000000000017941 */ /* 0x000fea0003800000 */
.L_x_38:
[----:B-----5:R-:W-:Y:S01]  /*25d0*/  HADD2.F32 R21, -RZ, R19.H0_H0 ;  /* 0x20000013ff157230 */ /* 0x020fe20000004100 */
[----:B------:R-:W-:Y:S01]  /*25e0*/  ISETP.GT.AND P0, PT, R0, 0x8, P0 ;  /* 0x000000080000780c */ /* 0x000fe20000704270 */
[----:B------:R-:W-:-:S04]  /*25f0*/  IMAD.WIDE.U32 R68, R68, R78, R12 ;  /* 0x0000004e44447225 */ /* 0x000fc800078e000c */
[----:B------:R-:W-:Y:S01]  /*2600*/  FMUL R12, R21, R58 ;  /* 0x0000003a150c7220 */ /* 0x000fe20000400000 */
[----:B------:R-:W-:Y:S01]  /*2610*/  IMAD.IADD R75, R75, 0x1, R69 ;  /* 0x000000014b4b7824 */ /* 0x000fe200078e0245 */
[----:B------:R-:W-:Y:S02]  /*2620*/  IADD3 R10, P3, R10, R68, RZ ;  /* 0x000000440a0a7210 */ /* 0x000fe40007f7e0ff */
[----:B------:R-:W-:-:S03]  /*2630*/  FFMA R25, R25, R57, R12 ;  /* 0x0000003919197223 */ /* 0x000fc6000000000c */
[----:B------:R-:W-:Y:S01]  /*2640*/  IMAD.X R11, R75, 0x1, R11, P3 ;  /* 0x000000014b0b7824 */ /* 0x000fe200018e060b */
[C---:B------:R-:W-:Y:S02]  /*2650*/  LEA R12, P3, R10.reuse, R80, 0x1 ;  /* 0x000000500a0c7211 */ /* 0x040fe400078608ff */
[----:B------:R-:W-:Y:S02]  /*2660*/  F2FP.F16.F32.PACK_AB R25, RZ, R25 ;  /* 0x00000019ff19723e */ /* 0x000fe400000000ff */
[----:B------:R-:W-:-:S03]  /*2670*/  LEA.HI.X R13, R10, R81, R11, 0x1, P3 ;  /* 0x000000510a0d7211 */ /* 0x000fc600018f0c0b */
[----:B------:R2:W-:Y:S04]  /*2680*/  @P2 STG.E.U16 desc[UR36][R6.64+0x2], R25 ;  /* 0x0000021906002986 */ /* 0x0005e8000c101524 */
[----:B------:R-:W3:Y:S01]  /*2690*/  @P0 LDG.E.LTC128B.U16 R19, desc[UR36][R12.64] ;  /* 0x000000240c130981 */ /* 0x000ee2000c1e1520 */
[----:B------:R-:W-:Y:S01]  /*26a0*/  IADD3 R14, P2, P3, R8, R68, R14 ;  /* 0x00000044080e7210 */ /* 0x000fe20007b5e00e */
[----:B------:R-:W-:Y:S01]  /*26b0*/  BSSY B1, `(.L_x_40) ;  /* 0x0000011000017945 */ /* 0x000fe20003800000 */
[----:B------:R-:W-:Y:S02]  /*26c0*/  ISETP.GT.AND P1, PT, R0, 0x8, P1 ;  /* 0x000000080000780c */ /* 0x000fe40000f24270 */
[----:B------:R-:W-:Y:S02]  /*26d0*/  IADD3.X R15, R9, R75, R15, P2, P3 ;  /* 0x0000004b090f7210 */ /* 0x000fe400017e640f */
[----:B------:R-:W-:-:S02]  /*26e0*/  SHF.L.U64.HI R9, R76, 0x4, R77 ;  /* 0x000000044c097819 */ /* 0x000fc4000001024d */
[----:B------:R-:W-:Y:S01]  /*26f0*/  LEA R10, P2, R76, R6, 0x4 ;  /* 0x000000064c0a7211 */ /* 0x000fe200078420ff */
[----:B------:R-:W-:-:S04]  /*2700*/  IMAD.WIDE.U32 R14, R2, R74, R14 ;  /* 0x0000004a020e7225 */ /* 0x000fc800078e000e */
[----:B------:R-:W-:Y:S01]  /*2710*/  IMAD.IADD R2, R71, 0x1, R15 ;  /* 0x0000000147027824 */ /* 0x000fe200078e020f */
[----:B------:R-:W-:Y:S01]  /*2720*/  LEA R8, P3, R14, R80, 0x1 ;  /* 0x000000500e087211 */ /* 0x000fe200078608ff */
[----:B---3--:R-:W-:-:S05]  /*2730*/  HADD2.F32 R11, -RZ, R19.H0_H0 ;  /* 0x20000013ff0b7230 */ /* 0x008fca0000004100 */
[----:B------:R-:W-:-:S04]  /*2740*/  FMUL R11, R11, R58 ;  /* 0x0000003a0b0b7220 */ /* 0x000fc80000400000 */
[----:B------:R-:W-:-:S05]  /*2750*/  FFMA R11, R26, R57, R11 ;  /* 0x000000391a0b7223 */ /* 0x000fca000000000b */
[----:B------:R-:W-:Y:S01]  /*2760*/  F2FP.F16.F32.PACK_AB R12, RZ, R11 ;  /* 0x0000000bff0c723e */ /* 0x000fe200000000ff */
[----:B------:R-:W-:Y:S01]  /*2770*/  IMAD.X R11, R9, 0x1, R7, P2 ;  /* 0x00000001090b7824 */ /* 0x000fe200010e0607 */
[----:B------:R-:W-:-:S04]  /*2780*/  LEA.HI.X R9, R14, R81, R2, 0x1, P3 ;  /* 0x000000510e097211 */ /* 0x000fc800018f0c02 */
[----:B------:R2:W-:Y:S01]  /*2790*/  @P0 STG.E.U16 desc[UR36][R10.64], R12 ;  /* 0x0000000c0a000986 */ /* 0x0005e2000c101524 */
[----:B------:R-:W-:Y:S05]  /*27a0*/  @!P1 BRA `(.L_x_41) ;  /* 0x0000000000049947 */ /* 0x000fea0003800000 */
[----:B------:R3:W5:Y:S02]  /*27b0*/  LDG.E.LTC128B.U16 R19, desc[UR36][R8.64+0x2] ;  /* 0x0000022408137981 */ /* 0x000764000c1e1520 */
.L_x_41:
[----:B------:R-:W-:Y:S05]  /*27c0*/  BSYNC B1 ;  /* 0x0000000000017941 */ /* 0x000fea0003800000 */
.L_x_40:
[----:B-----5:R-:W-:Y:S01]  /*27d0*/  HADD2.F32 R13, -RZ, R19.H0_H0 ;  /* 0x20000013ff0d7230 */ /* 0x020fe20000004100 */
[----:B------:R-:W-:Y:S01]  /*27e0*/  ISETP.GT.AND P0, PT, R3, 0x8, PT ;  /* 0x000000080300780c */ /* 0x000fe20003f04270 */
[----:B------:R-:W-:Y:S03]  /*27f0*/  BSSY B1, `(.L_x_42) ;  /* 0x0000008000017945 */ /* 0x000fe60003800000 */
[----:B------:R-:W-:Y:S01]  /*2800*/  FMUL R2, R13, R58 ;  /* 0x0000003a0d027220 */ /* 0x000fe20000400000 */
[----:B------:R-:W-:-:S03]  /*2810*/  ISETP.GT.AND P2, PT, R0, RZ, P0 ;  /* 0x000000ff0000720c */ /* 0x000fc60000744270 */
[----:B------:R-:W-:-:S05]  /*2820*/  FFMA R2, R27, R57, R2 ;  /* 0x000000391b027223 */ /* 0x000fca0000000002 */
[----:B------:R-:W-:-:S05]  /*2830*/  F2FP.F16.F32.PACK_AB R2, RZ, R2 ;  /* 0x00000002ff02723e */ /* 0x000fca00000000ff */
[----:B------:R4:W-:Y:S01]  /*2840*/  @P1 STG.E.U16 desc[UR36][R10.64+0x2], R2 ;  /* 0x000002020a001986 */ /* 0x0009e2000c101524 */
[----:B------:R-:W-:Y:S05]  /*2850*/  @!P2 BRA `(.L_x_43) ;  /* 0x000000000004a947 */ /* 0x000fea0003800000 */
[----:B------:R0:W5:Y:S02]  /*2860*/  LDG.E.LTC128B.U16 R19, desc[UR36][R4.64+0x10] ;  /* 0x0000102404137981 */ /* 0x000164000c1e1520 */
.L_x_43:
[----:B------:R-:W-:Y:S05]  /*2870*/  BSYNC B1 ;  /* 0x0000000000017941 */ /* 0x000fea0003800000 */
.L_x_42:
        /* <DEDUP_REMOVED lines=10> */
.L_x_45:
[----:B------:R-:W-:Y:S05]  /*2920*/  BSYNC B1 ;  /* 0x0000000000017941 */ /* 0x000fea0003800000 */
.L_x_44:
[----:B0----5:R-:W-:Y:S01]  /*2930*/  HADD2.F32 R13, -RZ, R19.H0_H0 ;  /* 0x20000013ff0d7230 */ /* 0x021fe20000004100 */
[----:B------:R-:W-:Y:S01]  /*2940*/  ISETP.GT.AND P0, PT, R0, 0x8, P0 ;  /* 0x000000080000780c */ /* 0x000fe20000704270 */
[----:B------:R-:W-:Y:S03]  /*2950*/  BSSY B1, `(.L_x_46) ;  /* 0x0000007000017945 */ /* 0x000fe60003800000 */
[----:B----4-:R-:W-:-:S04]  /*2960*/  FMUL R2, R13, R58 ;  /* 0x0000003a0d027220 */ /* 0x010fc80000400000 */
[----:B------:R-:W-:-:S05]  /*2970*/  FFMA R2, R29, R57, R2 ;  /* 0x000000391d027223 */ /* 0x000fca0000000002 */
[----:B------:R-:W-:-:S05]  /*2980*/  F2FP.F16.F32.PACK_AB R2, RZ, R2 ;  /* 0x00000002ff02723e */ /* 0x000fca00000000ff */
[----:B------:R0:W-:Y:S01]  /*2990*/  @P3 STG.E.U16 desc[UR36][R6.64+0x12], R2 ;  /* 0x0000120206003986 */ /* 0x0001e2000c101524 */
[----:B------:R-:W-:Y:S05]  /*29a0*/  @!P0 BRA `(.L_x_47) ;  /* 0x0000000000048947 */ /* 0x000fea0003800000 */
[----:B------:R4:W5:Y:S02]  /*29b0*/  LDG.E.LTC128B.U16 R19, desc[UR36][R8.64+0x10] ;  /* 0x0000102408137981 */ /* 0x000964000c1e1520 */
.L_x_47:
[----:B------:R-:W-:Y:S05]  /*29c0*/  BSYNC B1 ;  /* 0x0000000000017941 */ /* 0x000fea0003800000 */
.L_x_46:
[----:B-----5:R-:W-:Y:S01]  /*29d0*/  HADD2.F32 R13, -RZ, R19.H0_H0 ;  /* 0x20000013ff0d7230 */ /* 0x020fe20000004100 */
[----:B------:R-:W-:Y:S01]  /*29e0*/  ISETP.GT.AND P1, PT, R0, 0x8, P1 ;  /* 0x000000080000780c */ /* 0x000fe20000f24270 */
[----:B------:R-:W-:Y:S03]  /*29f0*/  BSSY B1, `(.L_x_48) ;  /* 0x0000007000017945 */ /* 0x000fe60003800000 */
[----:B------:R-:W-:-:S04]  /*2a00*/  FMUL R13, R13, R58 ;  /* 0x0000003a0d0d7220 */ /* 0x000fc80000400000 */
[----:B------:R-:W-:-:S05]  /*2a10*/  FFMA R13, R30, R57, R13 ;  /* 0x000000391e0d7223 */ /* 0x000fca000000000d */
[----:B------:R-:W-:-:S05]  /*2a20*/  F2FP.F16.F32.PACK_AB R13, RZ, R13 ;  /* 0x0000000dff0d723e */ /* 0x000fca00000000ff */
[----:B------:R0:W-:Y:S01]  /*2a30*/  @P0 STG.E.U16 desc[UR36][R10.64+0x10], R13 ;  /* 0x0000100d0a000986 */ /* 0x0001e2000c101524 */
[----:B------:R-:W-:Y:S05]  /*2a40*/  @!P1 BRA `(.L_x_49) ;  /* 0x0000000000049947 */ /* 0x000fea0003800000 */
[----:B------:R0:W5:Y:S02]  /*2a50*/  LDG.E.LTC128B.U16 R19, desc[UR36][R8.64+0x12] ;  /* 0x0000122408137981 */ /* 0x000164000c1e1520 */
.L_x_49:
[----:B------:R-:W-:Y:S05]  /*2a60*/  BSYNC B1 ;  /* 0x0000000000017941 */ /* 0x000fea0003800000 */
.L_x_48:
[----:B0----5:R-:W-:Y:S01]  /*2a70*/  HADD2.F32 R13, -RZ, R19.H0_H0 ;  /* 0x20000013ff0d7230 */ /* 0x021fe20000004100 */
        /* <DEDUP_REMOVED lines=9> */
.L_x_51:
[----:B------:R-:W-:Y:S05]  /*2b10*/  BSYNC B1 ;  /* 0x0000000000017941 */ /* 0x000fea0003800000 */
.L_x_50:
        /* <DEDUP_REMOVED lines=10> */
.L_x_53:
[----:B------:R-:W-:Y:S05]  /*2bc0*/  BSYNC B1 ;  /* 0x0000000000017941 */ /* 0x000fea0003800000 */
.L_x_52:
[----:B0----5:R-:W-:Y:S01]  /*2bd0*/  HADD2.F32 R13, -RZ, R19.H0_H0 ;  /* 0x20000013ff0d7230 */ /* 0x021fe20000004100 */
        /* <DEDUP_REMOVED lines=8> */
.L_x_55:
[----:B------:R-:W-:Y:S05]  /*2c60*/  BSYNC B1 ;  /* 0x0000000000017941 */ /* 0x000fea0003800000 */
.L_x_54:
        /* <DEDUP_REMOVED lines=9> */
.L_x_57:
[----:B------:R-:W-:Y:S05]  /*2d00*/  BSYNC B1 ;  /* 0x0000000000017941 */ /* 0x000fea0003800000 */
.L_x_56:
        /* <DEDUP_REMOVED lines=10> */
.L_x_59:
[----:B------:R-:W-:Y:S05]  /*2db0*/  BSYNC B1 ;  /* 0x0000000000017941 */ /* 0x000fea0003800000 */
.L_x_58:
        /* <DEDUP_REMOVED lines=10> */
.L_x_61:
[----:B------:R-:W-:Y:S05]  /*2e60*/  BSYNC B1 ;  /* 0x0000000000017941 */ /* 0x000fea0003800000 */
.L_x_60:
        /* <DEDUP_REMOVED lines=9> */
.L_x_63:
[----:B------:R-:W-:Y:S05]  /*2f00*/  BSYNC B1 ;  /* 0x0000000000017941 */ /* 0x000fea0003800000 */
.L_x_62:
        /* <DEDUP_REMOVED lines=9> */
.L_x_65:
[----:B------:R-:W-:Y:S05]  /*2fa0*/  BSYNC B1 ;  /* 0x0000000000017941 */ /* 0x000fea0003800000 */
.L_x_64:
        /* <DEDUP_REMOVED lines=10> */
.L_x_67:
[----:B------:R-:W-:Y:S05]  /*3050*/  BSYNC B1 ;  /* 0x0000000000017941 */ /* 0x000fea0003800000 */
.L_x_66:
        /* <DEDUP_REMOVED lines=10> */
.L_x_69:
[----:B------:R-:W-:Y:S05]  /*3100*/  BSYNC B1 ;  /* 0x0000000000017941 */ /* 0x000fea0003800000 */
.L_x_68:
        /* <DEDUP_REMOVED lines=9> */
.L_x_71:
[----:B------:R-:W-:Y:S05]  /*31a0*/  BSYNC B1 ;  /* 0x0000000000017941 */ /* 0x000fea0003800000 */
.L_x_70:
        /* <DEDUP_REMOVED lines=9> */
.L_x_73:
[----:B------:R-:W-:Y:S05]  /*3240*/  BSYNC B1 ;  /* 0x0000000000017941 */ /* 0x000fea0003800000 */
.L_x_72:
        /* <DEDUP_REMOVED lines=10> */
.L_x_75:
[----:B------:R-:W-:Y:S05]  /*32f0*/  BSYNC B1 ;  /* 0x0000000000017941 */ /* 0x000fea0003800000 */
.L_x_74:
        /* <DEDUP_REMOVED lines=10> */
.L_x_77:
[----:B------:R-:W-:Y:S05]  /*33a0*/  BSYNC B1 ;  /* 0x0000000000017941 */ /* 0x000fea0003800000 */
.L_x_76:
        /* <DEDUP_REMOVED lines=9> */
.L_x_79:
[----:B------:R-:W-:Y:S05]  /*3440*/  BSYNC B1 ;  /* 0x0000000000017941 */ /* 0x000fea0003800000 */
.L_x_78:
        /* <DEDUP_REMOVED lines=9> */
.L_x_81:
[----:B------:R-:W-:Y:S05]  /*34e0*/  BSYNC B1 ;  /* 0x0000000000017941 */ /* 0x000fea0003800000 */
.L_x_80:
        /* <DEDUP_REMOVED lines=10> */
.L_x_83:
[----:B------:R-:W-:Y:S05]  /*3590*/  BSYNC B1 ;  /* 0x0000000000017941 */ /* 0x000fea0003800000 */
.L_x_82:
        /* <DEDUP_REMOVED lines=10> */
.L_x_85:
[----:B------:R-:W-:Y:S05]  /*3640*/  BSYNC B1 ;  /* 0x0000000000017941 */ /* 0x000fea0003800000 */
.L_x_84:
        /* <DEDUP_REMOVED lines=9> */
.L_x_87:
[----:B------:R-:W-:Y:S05]  /*36e0*/  BSYNC B1 ;  /* 0x0000000000017941 */ /* 0x000fea0003800000 */
.L_x_86:
        /* <DEDUP_REMOVED lines=9> */
.L_x_89:
[----:B------:R-:W-:Y:S05]  /*3780*/  BSYNC B1 ;  /* 0x0000000000017941 */ /* 0x000fea0003800000 */
.L_x_88:
        /* <DEDUP_REMOVED lines=10> */
.L_x_91:
[----:B------:R-:W-:Y:S05]  /*3830*/  BSYNC B1 ;  /* 0x0000000000017941 */ /* 0x000fea0003800000 */
.L_x_90:
[----:B-----5:R-:W-:Y:S01]  /*3840*/  HADD2.F32 R13, -RZ, R19.H0_H0 ;  /* 0x20000013ff0d7230 */ /* 0x020fe20000004100 */
[----:B------:R-:W-:Y:S01]  /*3850*/  ISETP.GT.AND P1, PT, R3, 0x39, PT ;  /* 0x000000390300780c */ /* 0x000fe20003f24270 */
[----:B0-----:R-:W-:Y:S01]  /*3860*/  @P2 IMAD.MOV.U32 R2, RZ, RZ, R6 ;  /* 0x000000ffff022224 */ /* 0x001fe200078e0006 */
[----:B------:R-:W-:Y:S01]  /*3870*/  BSSY B1, `(.L_x_92) ;  /* 0x0000009000017945 */ /* 0x000fe20003800000 */
[----:B------:R-:W-:Y:S02]  /*3880*/  @P2 IMAD.MOV.U32 R3, RZ, RZ, R7 ;  /* 0x000000ffff032224 */ /* 0x000fe400078e0007 */
[----:B------:R-:W-:Y:S01]  /*3890*/  FMUL R13, R13, R58 ;  /* 0x0000003a0d0d7220 */ /* 0x000fe20000400000 */
[----:B------:R-:W-:-:S03]  /*38a0*/  ISETP.GT.AND P3, PT, R0, RZ, P1 ;  /* 0x000000ff0000720c */ /* 0x000fc60000f64270 */
[----:B------:R-:W-:-:S05]  /*38b0*/  FFMA R13, R52, R57, R13 ;  /* 0x00000039340d7223 */ /* 0x000fca000000000d */
[----:B------:R-:W-:-:S05]  /*38c0*/  F2FP.F16.F32.PACK_AB R13, RZ, R13 ;  /* 0x0000000dff0d723e */ /* 0x000fca00000000ff */
[----:B------:R0:W-:Y:S01]  /*38d0*/  @P2 STG.E.U16 desc[UR36][R2.64+0x70], R13 ;  /* 0x0000700d02002986 */ /* 0x0001e2000c101524 */
[----:B------:R-:W-:Y:S05]  /*38e0*/  @!P3 BRA `(.L_x_93) ;  /* 0x000000000004b947 */ /* 0x000fea0003800000 */
[----:B------:R0:W5:Y:S02]  /*38f0*/  LDG.E.LTC128B.U16 R19, desc[UR36][R4.64+0x72] ;  /* 0x0000722404137981 */ /* 0x000164000c1e1520 */
.L_x_93:
[----:B------:R-:W-:Y:S05]  /*3900*/  BSYNC B1 ;  /* 0x0000000000017941 */ /* 0x000fea0003800000 */
.L_x_92:
        /* <DEDUP_REMOVED lines=9> */
.L_x_95:
[----:B------:R-:W-:Y:S05]  /*39a0*/  BSYNC B1 ;  /* 0x0000000000017941 */ /* 0x000fea0003800000 */
.L_x_94:
[----:B-----5:R-:W-:Y:S01]  /*39b0*/  HADD2.F32 R3, -RZ, R19.H0_H0 ;  /* 0x20000013ff037230 */ /* 0x020fe20000004100 */
[----:B------:R-:W-:Y:S01]  /*39c0*/  ISETP.GT.AND P1, PT, R0, 0x8, P1 ;  /* 0x000000080000780c */ /* 0x000fe20000f24270 */
[----:B0-----:R-:W-:Y:S01]  /*39d0*/  @P0 IMAD.MOV.U32 R2, RZ, RZ, R10 ;  /* 0x000000ffff020224 */ /* 0x001fe200078e000a */
[----:B------:R-:W-:Y:S02]  /*39e0*/  BSSY B1, `(.L_x_96) ;  /* 0x0000009000017945 */ /* 0x000fe40003800000 */
[----:B------:R-:W-:-:S04]  /*39f0*/  FMUL R3, R3, R58 ;  /* 0x0000003a03037220 */ /* 0x000fc80000400000 */
[----:B------:R-:W-:-:S05]  /*3a00*/  FFMA R3, R54, R57, R3 ;  /* 0x0000003936037223 */ /* 0x000fca0000000003 */
[----:B------:R-:W-:-:S04]  /*3a10*/  F2FP.F16.F32.PACK_AB R3, RZ, R3 ;  /* 0x00000003ff03723e */ /* 0x000fc800000000ff */
[----:B-1----:R-:W-:Y:S01]  /*3a20*/  PRMT R4, R3, 0x7610, R4 ;  /* 0x0000761003047816 */ /* 0x002fe20000000004 */
[----:B------:R-:W-:-:S05]  /*3a30*/  @P0 IMAD.MOV.U32 R3, RZ, RZ, R11 ;  /* 0x000000ffff030224 */ /* 0x000fca00078e000b */
[----:B------:R0:W-:Y:S01]  /*3a40*/  @P0 STG.E.U16 desc[UR36][R2.64+0x70], R4 ;  /* 0x0000700402000986 */ /* 0x0001e2000c101524 */
[----:B------:R-:W-:Y:S05]  /*3a50*/  @!P1 BRA `(.L_x_97) ;  /* 0x0000000000049947 */ /* 0x000fea0003800000 */
[----:B------:R1:W5:Y:S02]  /*3a60*/  LDG.E.LTC128B.U16 R19, desc[UR36][R8.64+0x72] ;  /* 0x0000722408137981 */ /* 0x000364000c1e1520 */
.L_x_97:
[----:B------:R-:W-:Y:S05]  /*3a70*/  BSYNC B1 ;  /* 0x0000000000017941 */ /* 0x000fea0003800000 */
.L_x_96:
[----:B------:R-:W-:Y:S05]  /*3a80*/  @!P1 BRA `(.L_x_98) ;  /* 0x0000000800909947 */ /* 0x000fea0003800000 */
[----:B-----5:R-:W-:-:S05]  /*3a90*/  HADD2.F32 R19, -RZ, R19.H0_H0 ;  /* 0x20000013ff137230 */ /* 0x020fca0000004100 */
[----:B------:R-:W-:-:S04]  /*3aa0*/  FMUL R0, R19, R58 ;  /* 0x0000003a13007220 */ /* 0x000fc80000400000 */
[----:B------:R-:W-:-:S05]  /*3ab0*/  FFMA R0, R55, R57, R0 ;  /* 0x0000003937007223 */ /* 0x000fca0000000000 */
[----:B------:R-:W-:-:S05]  /*3ac0*/  F2FP.F16.F32.PACK_AB R0, RZ, R0 ;  /* 0x00000000ff00723e */ /* 0x000fca00000000ff */
[----:B------:R0:W-:Y:S01]  /*3ad0*/  STG.E.U16 desc[UR36][R10.64+0x72], R0 ;  /* 0x000072000a007986 */ /* 0x0001e2000c101524 */
[----:B------:R-:W-:Y:S05]  /*3ae0*/  BRA `(.L_x_98) ;  /* 0x0000000800787947 */ /* 0x000fea0003800000 */
.L_x_37:
[----:B------:R-:W-:Y:S01]  /*3af0*/  ISETP.GT.AND P2, PT, R3, 0x1, PT ;  /* 0x000000010300780c */ /* 0x000fe20003f44270 */
[----:B------:R-:W-:Y:S01]  /*3b00*/  ULDC.64 UR4, c[0x0][0x5c0] ;  /* 0x0001700000047ab9 */ /* 0x000fe20000000a00 */
[-C--:B------:R-:W-:Y:S01]  /*3b10*/  FMUL R24, R24, R57.reuse ;  /* 0x0000003918187220 */ /* 0x080fe20000400000 */
[-C--:B------:R-:W-:Y:S01]  /*3b20*/  FMUL R25, R25, R57.reuse ;  /* 0x0000003919197220 */ /* 0x080fe20000400000 */
[----:B------:R-:W-:Y:S01]  /*3b30*/  ISETP.GT.AND P1, PT, R0, RZ, P2 ;  /* 0x000000ff0000720c */ /* 0x000fe20001724270 */
[-C--:B------:R-:W-:Y:S01]  /*3b40*/  FMUL R26, R26, R57.reuse ;  /* 0x000000391a1a7220 */ /* 0x080fe20000400000 */
[----:B------:R-:W-:Y:S01]  /*3b50*/  LEA R4, P4, R70, UR4, 0x1 ;  /* 0x0000000446047c11 */ /* 0x000fe2000f8808ff */
[-C--:B------:R-:W-:Y:S01]  /*3b60*/  FMUL R27, R27, R57.reuse ;  /* 0x000000391b1b7220 */ /* 0x080fe20000400000 */
[----:B------:R-:W-:Y:S01]  /*3b70*/  F2FP.F16.F32.PACK_AB R24, RZ, R24 ;  /* 0x00000018ff18723e */ /* 0x000fe200000000ff */
[-C--:B------:R-:W-:Y:S01]  /*3b80*/  FMUL R28, R28, R57.reuse ;  /* 0x000000391c1c7220 */ /* 0x080fe20000400000 */
[----:B------:R-:W-:Y:S01]  /*3b90*/  LEA.HI.X R5, R70, UR5, R83, 0x1, P4 ;  /* 0x0000000546057c11 */ /* 0x000fe2000a0f0c53 */
[----:B------:R-:W-:Y:S01]  /*3ba0*/  FMUL R29, R29, R57 ;  /* 0x000000391d1d7220 */ /* 0x000fe20000400000 */
[----:B------:R-:W-:Y:S01]  /*3bb0*/  F2FP.F16.F32.PACK_AB R25, RZ, R25 ;  /* 0x00000019ff19723e */ /* 0x000fe200000000ff */
[-C--:B------:R-:W-:Y:S01]  /*3bc0*/  FMUL R30, R30, R57.reuse ;  /* 0x000000391e1e7220 */ /* 0x080fe20000400000 */
[----:B------:R-:W-:Y:S01]  /*3bd0*/  ISETP.GT.AND P2, PT, R0, 0x8, P2 ;  /* 0x000000080000780c */ /* 0x000fe20001744270 */
[----:B------:R-:W-:Y:S01]  /*3be0*/  @P3 STG.E.U16 desc[UR36][R4.64], R24 ;  /* 0x0000001804003986 */ /* 0x000fe2000c101524 */
[C---:B------:R-:W-:Y:S01]  /*3bf0*/  SHF.L.U64.HI R77, R76.reuse, 0x4, R77 ;  /* 0x000000044c4d7819 */ /* 0x040fe2000001024d */
[-C--:B------:R-:W-:Y:S01]  /*3c00*/  FMUL R31, R31, R57.reuse ;  /* 0x000000391f1f7220 */ /* 0x080fe20000400000 */
[----:B------:R-:W-:Y:S01]  /*3c10*/  LEA R6, P3, R76, R4, 0x4 ;  /* 0x000000044c067211 */ /* 0x000fe200078620ff */
[----:B------:R-:W-:Y:S01]  /*3c20*/  @P1 STG.E.U16 desc[UR36][R4.64+0x2], R25 ;  /* 0x0000021904001986 */ /* 0x000fe2000c101524 */
[----:B------:R-:W-:Y:S01]  /*3c30*/  ISETP.GT.AND P1, PT, R0, 0x8, P0 ;  /* 0x000000080000780c */ /* 0x000fe20000724270 */
[----:B------:R-:W-:Y:S01]  /*3c40*/  FMUL R32, R32, R57 ;  /* 0x0000003920207220 */ /* 0x000fe20000400000 */
[----:B------:R-:W-:Y:S01]  /*3c50*/  F2FP.F16.F32.PACK_AB R26, RZ, R26 ;  /* 0x0000001aff1a723e */ /* 0x000fe200000000ff */
[----:B------:R-:W-:Y:S01]  /*3c60*/  IMAD.X R7, R77, 0x1, R5, P3 ;  /* 0x000000014d077824 */ /* 0x000fe200018e0605 */
[----:B------:R-:W-:Y:S01]  /*3c70*/  F2FP.F16.F32.PACK_AB R27, RZ, R27 ;  /* 0x0000001bff1b723e */ /* 0x000fe200000000ff */
[-C--:B------:R-:W-:Y:S01]  /*3c80*/  FMUL R33, R33, R57.reuse ;  /* 0x0000003921217220 */ /* 0x080fe20000400000 */
[----:B------:R-:W-:Y:S01]  /*3c90*/  ISETP.GT.AND P0, PT, R3, 0x8, PT ;  /* 0x000000080300780c */ /* 0x000fe20003f04270 */
[-C--:B------:R-:W-:Y:S01]  /*3ca0*/  FMUL R34, R34, R57.reuse ;  /* 0x0000003922227220 */ /* 0x080fe20000400000 */
[----:B------:R-:W-:Y:S01]  /*3cb0*/  F2FP.F16.F32.PACK_AB R28, RZ, R28 ;  /* 0x0000001cff1c723e */ /* 0x000fe200000000ff */
[-C--:B------:R-:W-:Y:S01]  /*3cc0*/  FMUL R35, R35, R57.reuse ;  /* 0x0000003923237220 */ /* 0x080fe20000400000 */
[----:B------:R-:W-:Y:S01]  /*3cd0*/  ISETP.GT.AND P4, PT, R0, RZ, P0 ;  /* 0x000000ff0000720c */ /* 0x000fe20000784270 */
[----:B------:R-:W-:Y:S01]  /*3ce0*/  FMUL R36, R36, R57 ;  /* 0x0000003924247220 */ /* 0x000fe20000400000 */
[----:B------:R-:W-:Y:S01]  /*3cf0*/  F2FP.F16.F32.PACK_AB R29, RZ, R29 ;  /* 0x0000001dff1d723e */ /* 0x000fe200000000ff */
[----:B------:R-:W-:Y:S01]  /*3d00*/  @P1 STG.E.U16 desc[UR36][R6.64], R26 ;  /* 0x0000001a06001986 */ /* 0x000fe2000c101524 */
[----:B------:R-:W-:Y:S01]  /*3d10*/  ISETP.GT.AND P1, PT, R0, 0x8, P0 ;  /* 0x000000080000780c */ /* 0x000fe20000724270 */
[-C--:B------:R-:W-:Y:S01]  /*3d20*/  FMUL R37, R37, R57.reuse ;  /* 0x0000003925257220 */ /* 0x080fe20000400000 */
[C---:B------:R-:W-:Y:S01]  /*3d30*/  ISETP.GT.AND P0, PT, R3.reuse, 0x10, PT ;  /* 0x000000100300780c */ /* 0x040fe20003f04270 */
[----:B------:R-:W-:Y:S01]  /*3d40*/  @P2 STG.E.U16 desc[UR36][R6.64+0x2], R27 ;  /* 0x0000021b06002986 */ /* 0x000fe2000c101524 */
[----:B------:R-:W-:Y:S01]  /*3d50*/  ISETP.GT.AND P2, PT, R3, 0x9, PT ;  /* 0x000000090300780c */ /* 0x000fe20003f44270 */
[-C--:B------:R-:W-:Y:S01]  /*3d60*/  FMUL R38, R38, R57.reuse ;  /* 0x0000003926267220 */ /* 0x080fe20000400000 */
[----:B------:R-:W-:Y:S01]  /*3d70*/  F2FP.F16.F32.PACK_AB R30, RZ, R30 ;  /* 0x0000001eff1e723e */ /* 0x000fe200000000ff */
[-C--:B------:R-:W-:Y:S01]  /*3d80*/  FMUL R39, R39, R57.reuse ;  /* 0x0000003927277220 */ /* 0x080fe20000400000 */
[C---:B------:R-:W-:Y:S01]  /*3d90*/  ISETP.GT.AND P3, PT, R0.reuse, RZ, P2 ;  /* 0x000000ff0000720c */ /* 0x040fe20001764270 */
[----:B------:R-:W-:Y:S01]  /*3da0*/  @P4 STG.E.U16 desc[UR36][R4.64+0x10], R28 ;  /* 0x0000101c04004986 */ /* 0x000fe2000c101524 */
[----:B------:R-:W-:Y:S01]  /*3db0*/  ISETP.GT.AND P2, PT, R0, 0x8, P2 ;  /* 0x000000080000780c */ /* 0x000fe20001744270 */
[----:B------:R-:W-:Y:S01]  /*3dc0*/  FMUL R40, R40, R57 ;  /* 0x0000003928287220 */ /* 0x000fe20000400000 */
[----:B------:R-:W-:Y:S01]  /*3dd0*/  F2FP.F16.F32.PACK_AB R31, RZ, R31 ;  /* 0x0000001fff1f723e */ /* 0x000fe200000000ff */
[-C--:B------:R-:W-:Y:S01]  /*3de0*/  FMUL R41, R41, R57.reuse ;  /* 0x0000003929297220 */ /* 0x080fe20000400000 */
[----:B------:R-:W-:Y:S01]  /*3df0*/  ISETP.GT.AND P4, PT, R0, RZ, P0 ;  /* 0x000000ff0000720c */ /* 0x000fe20000784270 */
[-C--:B------:R-:W-:Y:S01]  /*3e00*/  FMUL R42, R42, R57.reuse ;  /* 0x000000392a2a7220 */ /* 0x080fe20000400000 */
[----:B------:R-:W-:Y:S01]  /*3e10*/  F2FP.F16.F32.PACK_AB R32, RZ, R32 ;  /* 0x00000020ff20723e */ /* 0x000fe200000000ff */
[----:B------:R-:W-:Y:S01]  /*3e20*/  FMUL R43, R43, R57 ;  /* 0x000000392b2b7220 */ /* 0x000fe20000400000 */
[----:B------:R-:W-:Y:S01]  /*3e30*/  F2FP.F16.F32.PACK_AB R33, RZ, R33 ;  /* 0x00000021ff21723e */ /* 0x000fe200000000ff */
[-C--:B------:R-:W-:Y:S01]  /*3e40*/  FMUL R44, R44, R57.reuse ;  /* 0x000000392c2c7220 */ /* 0x080fe20000400000 */
[----:B------:R-:W-:Y:S01]  /*3e50*/  F2FP.F16.F32.PACK_AB R34, RZ, R34 ;  /* 0x00000022ff22723e */ /* 0x000fe200000000ff */
[----:B------:R-:W-:Y:S01]  /*3e60*/  @P3 STG.E.U16 desc[UR36][R4.64+0x12], R29 ;  /* 0x0000121d04003986 */ /* 0x000fe2000c101524 */
[----:B------:R-:W-:Y:S01]  /*3e70*/  ISETP.GT.AND P3, PT, R3, 0x11, PT ;  /* 0x000000110300780c */ /* 0x000fe20003f64270 */
[----:B------:R-:W-:Y:S01]  /*3e80*/  FMUL R45, R45, R57 ;  /* 0x000000392d2d7220 */ /* 0x000fe20000400000 */
[----:B------:R-:W-:Y:S01]  /*3e90*/  F2FP.F16.F32.PACK_AB R35, RZ, R35 ;  /* 0x00000023ff23723e */ /* 0x000fe200000000ff */
[----:B------:R-:W-:Y:S01]  /*3ea0*/  @P1 STG.E.U16 desc[UR36][R6.64+0x10], R30 ;  /* 0x0000101e06001986 */ /* 0x000fe2000c101524 */
[----:B------:R-:W-:Y:S01]  /*3eb0*/  ISETP.GT.AND P1, PT, R0, 0x8, P0 ;  /* 0x000000080000780c */ /* 0x000fe20000724270 */
[-C--:B------:R-:W-:Y:S01]  /*3ec0*/  FMUL R46, R46, R57.reuse ;  /* 0x000000392e2e7220 */ /* 0x080fe20000400000 */
[----:B------:R-:W-:Y:S01]  /*3ed0*/  ISETP.GT.AND P0, PT, R3, 0x18, PT ;  /* 0x000000180300780c */ /* 0x000fe20003f04270 */
[----:B------:R-:W-:Y:S01]  /*3ee0*/  @P2 STG.E.U16 desc[UR36][R6.64+0x12], R31 ;  /* 0x0000121f06002986 */ /* 0x000fe2000c101524 */
[C---:B------:R-:W-:Y:S01]  /*3ef0*/  ISETP.GT.AND P2, PT, R0.reuse, RZ, P3 ;  /* 0x000000ff0000720c */ /* 0x040fe20001f44270 */
[-C--:B------:R-:W-:Y:S01]  /*3f00*/  FMUL R47, R47, R57.reuse ;  /* 0x000000392f2f7220 */ /* 0x080fe20000400000 */
[C---:B------:R-:W-:Y:S01]  /*3f10*/  ISETP.GT.AND P3, PT, R0.reuse, 0x8, P3 ;  /* 0x000000080000780c */ /* 0x040fe20001f64270 */
[----:B------:R-:W-:Y:S01]  /*3f20*/  @P4 STG.E.U16 desc[UR36][R4.64+0x20], R32 ;  /* 0x0000202004004986 */ /* 0x000fe2000c101524 */
[----:B------:R-:W-:Y:S01]  /*3f30*/  ISETP.GT.AND P4, PT, R0, RZ, P0 ;  /* 0x000000ff0000720c */ /* 0x000fe20000784270 */
[-C--:B------:R-:W-:Y:S01]  /*3f40*/  FMUL R48, R48, R57.reuse ;  /* 0x0000003930307220 */ /* 0x080fe20000400000 */
[----:B------:R-:W-:Y:S01]  /*3f50*/  F2FP.F16.F32.PACK_AB R36, RZ, R36 ;  /* 0x00000024ff24723e */ /* 0x000fe200000000ff */
[----:B------:R-:W-:Y:S01]  /*3f60*/  FMUL R49, R49, R57 ;  /* 0x0000003931317220 */ /* 0x000fe20000400000 */
[----:B------:R-:W-:Y:S01]  /*3f70*/  F2FP.F16.F32.PACK_AB R37, RZ, R37 ;  /* 0x00000025ff25723e */ /* 0x000fe200000000ff */
[-C--:B------:R-:W-:Y:S01]  /*3f80*/  FMUL R50, R50, R57.reuse ;  /* 0x0000003932327220 */ /* 0x080fe20000400000 */
[----:B------:R-:W-:Y:S01]  /*3f90*/  F2FP.F16.F32.PACK_AB R38, RZ, R38 ;  /* 0x00000026ff26723e */ /* 0x000fe200000000ff */
[----:B------:R-:W-:Y:S01]  /*3fa0*/  FMUL R51, R51, R57 ;  /* 0x0000003933337220 */ /* 0x000fe20000400000 */
[----:B------:R-:W-:Y:S01]  /*3fb0*/  F2FP.F16.F32.PACK_AB R39, RZ, R39 ;  /* 0x00000027ff27723e */ /* 0x000fe200000000ff */
[----:B------:R-:W-:Y:S01]  /*3fc0*/  @P2 STG.E.U16 desc[UR36][R4.64+0x22], R33 ;  /* 0x0000222104002986 */ /* 0x000fe2000c101524 */
[----:B------:R-:W-:Y:S01]  /*3fd0*/  F2FP.F16.F32.PACK_AB R40, RZ, R40 ;  /* 0x00000028ff28723e */ /* 0x000fe200000000ff */
        /* <DEDUP_REMOVED lines=10> */
[----:B------:R-:W-:Y:S01]  /*4080*/  @P4 STG.E.U16 desc[UR36][R4.64+0x30], R36 ;  /* 0x0000302404004986 */ /* 0x000fe2000c101524 */
[C---:B------:R-:W-:Y:S01]  /*4090*/  ISETP.GT.AND P2, PT, R0.reuse, RZ, P3 ;  /* 0x000000ff0000720c */ /* 0x040fe20001f44270 */
[----:B------:R-:W-:Y:S01]  /*40a0*/  FMUL R55, R55, R57 ;  /* 0x0000003937377220 */ /* 0x000fe20000400000 */
[----:B------:R-:W-:-:S02]  /*40b0*/  ISETP.GT.AND P4, PT, R0, 0x8, P3 ;  /* 0x000000080000780c */ /* 0x000fc40001f84270 */
[C---:B------:R-:W-:Y:S02]  /*40c0*/  ISETP.GT.AND P3, PT, R0.reuse, RZ, P0 ;  /* 0x000000ff0000720c */ /* 0x040fe40000764270 */
[----:B------:R-:W-:Y:S02]  /*40d0*/  ISETP.GT.AND P0, PT, R0, 0x8, P0 ;  /* 0x000000080000780c */ /* 0x000fe40000704270 */
[----:B------:R-:W-:Y:S02]  /*40e0*/  F2FP.F16.F32.PACK_AB R43, RZ, R43 ;  /* 0x0000002bff2b723e */ /* 0x000fe400000000ff */
[----:B------:R-:W-:Y:S02]  /*40f0*/  F2FP.F16.F32.PACK_AB R44, RZ, R44 ;  /* 0x0000002cff2c723e */ /* 0x000fe400000000ff */
[----:B------:R-:W-:Y:S01]  /*4100*/  F2FP.F16.F32.PACK_AB R45, RZ, R45 ;  /* 0x0000002dff2d723e */ /* 0x000fe200000000ff */
[----:B------:R-:W-:Y:S01]  /*4110*/  @P2 STG.E.U16 desc[UR36][R4.64+0x32], R37 ;  /* 0x0000322504002986 */ /* 0x000fe2000c101524 */
[----:B------:R-:W-:-:S02]  /*4120*/  F2FP.F16.F32.PACK_AB R46, RZ, R46 ;  /* 0x0000002eff2e723e */ /* 0x000fc400000000ff */
[----:B------:R-:W-:Y:S01]  /*4130*/  F2FP.F16.F32.PACK_AB R47, RZ, R47 ;  /* 0x0000002fff2f723e */ /* 0x000fe200000000ff */
[----:B------:R-:W-:Y:S01]  /*4140*/  @P1 STG.E.U16 desc[UR36][R6.64+0x30], R38 ;  /* 0x0000302606001986 */ /* 0x000fe2000c101524 */
[C---:B------:R-:W-:Y:S02]  /*4150*/  ISETP.GT.AND P1, PT, R3.reuse, 0x28, PT ;  /* 0x000000280300780c */ /* 0x040fe40003f24270 */
[----:B------:R-:W-:Y:S01]  /*4160*/  F2FP.F16.F32.PACK_AB R48, RZ, R48 ;  /* 0x00000030ff30723e */ /* 0x000fe200000000ff */
[----:B------:R-:W-:Y:S01]  /*4170*/  @P4 STG.E.U16 desc[UR36][R6.64+0x32], R39 ;  /* 0x0000322706004986 */ /* 0x000fe2000c101524 */
[----:B------:R-:W-:Y:S02]  /*4180*/  ISETP.GT.AND P4, PT, R3, 0x21, PT ;  /* 0x000000210300780c */ /* 0x000fe40003f84270 */
[----:B------:R-:W-:Y:S01]  /*4190*/  F2FP.F16.F32.PACK_AB R49, RZ, R49 ;  /* 0x00000031ff31723e */ /* 0x000fe200000000ff */
[----:B------:R-:W-:Y:S01]  /*41a0*/  @P3 STG.E.U16 desc[UR36][R4.64+0x40], R40 ;  /* 0x0000402804003986 */ /* 0x000fe2000c101524 */
[----:B------:R-:W-:-:S02]  /*41b0*/  ISETP.GT.AND P2, PT, R0, RZ, P4 ;  /* 0x000000ff0000720c */ /* 0x000fc40002744270 */
[C---:B------:R-:W-:Y:S02]  /*41c0*/  ISETP.GT.AND P4, PT, R0.reuse, 0x8, P4 ;  /* 0x000000080000780c */ /* 0x040fe40002784270 */
        /* <DEDUP_REMOVED lines=12> */
[C---:B------:R-:W-:Y:S02]  /*4290*/  ISETP.GT.AND P2, PT, R0.reuse, RZ, P0 ;  /* 0x000000ff0000720c */ /* 0x040fe40000744270 */
[----:B------:R-:W-:Y:S01]  /*42a0*/  ISETP.GT.AND P0, PT, R0, 0x8, P0 ;  /* 0x000000080000780c */ /* 0x000fe20000704270 */
[----:B------:R-:W-:Y:S01]  /*42b0*/  @P3 STG.E.U16 desc[UR36][R4.64+0x50], R44 ;  /* 0x0000502c04003986 */ /* 0x000fe2000c101524 */
[----:B------:R-:W-:-:S04]  /*42c0*/  ISETP.GT.AND P3, PT, R3, 0x30, PT ;  /* 0x000000300300780c */ /* 0x000fc80003f64270 */
[C---:B------:R-:W-:Y:S02]  /*42d0*/  ISETP.GT.AND P4, PT, R0.reuse, RZ, P3 ;  /* 0x000000ff0000720c */ /* 0x040fe40001f84270 */
[----:B------:R-:W-:-:S03]  /*42e0*/  ISETP.GT.AND P3, PT, R0, 0x8, P3 ;  /* 0x000000080000780c */ /* 0x000fc60001f64270 */
[----:B------:R-:W-:Y:S01]  /*42f0*/  @P2 STG.E.U16 desc[UR36][R4.64+0x52], R45 ;  /* 0x0000522d04002986 */ /* 0x000fe2000c101524 */
[----:B------:R-:W-:-:S03]  /*4300*/  ISETP.GT.AND P2, PT, R3, 0x39, PT ;  /* 0x000000390300780c */ /* 0x000fc60003f44270 */
[----:B------:R-:W-:Y:S01]  /*4310*/  @P1 STG.E.U16 desc[UR36][R6.64+0x50], R46 ;  /* 0x0000502e06001986 */ /* 0x000fe2000c101524 */
[----:B------:R-:W-:-:S03]  /*4320*/  ISETP.GT.AND P1, PT, R3, 0x38, PT ;  /* 0x000000380300780c */ /* 0x000fc60003f24270 */
[----:B------:R-:W-:Y:S01]  /*4330*/  @P0 STG.E.U16 desc[UR36][R6.64+0x52], R47 ;  /* 0x0000522f06000986 */ /* 0x000fe2000c101524 */
[----:B------:R-:W-:-:S03]  /*4340*/  ISETP.GT.AND P0, PT, R3, 0x31, PT ;  /* 0x000000310300780c */ /* 0x000fc60003f04270 */
[----:B------:R-:W-:Y:S01]  /*4350*/  @P4 STG.E.U16 desc[UR36][R4.64+0x60], R48 ;  /* 0x0000603004004986 */ /* 0x000fe2000c101524 */
[C---:B------:R-:W-:Y:S02]  /*4360*/  ISETP.GT.AND P4, PT, R0.reuse, RZ, P0 ;  /* 0x000000ff0000720c */ /* 0x040fe40000784270 */
[----:B------:R-:W-:-:S11]  /*4370*/  ISETP.GT.AND P0, PT, R0, 0x8, P0 ;  /* 0x000000080000780c */ /* 0x000fd60000704270 */
[----:B------:R-:W-:Y:S02]  /*4380*/  @P4 IMAD.MOV.U32 R2, RZ, RZ, R4 ;  /* 0x000000ffff024224 */ /* 0x000fe400078e0004 */
[----:B------:R-:W-:-:S05]  /*4390*/  @P4 IMAD.MOV.U32 R3, RZ, RZ, R5 ;  /* 0x000000ffff034224 */ /* 0x000fca00078e0005 */
[----:B------:R1:W-:Y:S01]  /*43a0*/  @P4 STG.E.U16 desc[UR36][R2.64+0x62], R49 ;  /* 0x0000623102004986 */ /* 0x0003e2000c101524 */
[C---:B------:R-:W-:Y:S02]  /*43b0*/  ISETP.GT.AND P4, PT, R0.reuse, RZ, P2 ;  /* 0x000000ff0000720c */ /* 0x040fe40001784270 */
[----:B------:R-:W-:Y:S01]  /*43c0*/  ISETP.GT.AND P2, PT, R0, 0x8, P2 ;  /* 0x000000080000780c */ /* 0x000fe20001744270 */
[----:B-1----:R-:W-:Y:S02]  /*43d0*/  @P3 IMAD.MOV.U32 R2, RZ, RZ, R6 ;  /* 0x000000ffff023224 */ /* 0x002fe400078e0006 */
[----:B------:R-:W-:-:S05]  /*43e0*/  @P3 IMAD.MOV.U32 R3, RZ, RZ, R7 ;  /* 0x000000ffff033224 */ /* 0x000fca00078e0007 */
[----:B------:R1:W-:Y:S01]  /*43f0*/  @P3 STG.E.U16 desc[UR36][R2.64+0x60], R50 ;  /* 0x0000603202003986 */ /* 0x0003e2000c101524 */
[C---:B------:R-:W-:Y:S02]  /*4400*/  ISETP.GT.AND P3, PT, R0.reuse, RZ, P1 ;  /* 0x000000ff0000720c */ /* 0x040fe40000f64270 */
[----:B------:R-:W-:Y:S01]  /*4410*/  ISETP.GT.AND P1, PT, R0, 0x8, P1 ;  /* 0x000000080000780c */ /* 0x000fe20000f24270 */
[----:B-1----:R-:W-:Y:S02]  /*4420*/  @P0 IMAD.MOV.U32 R2, RZ, RZ, R6 ;  /* 0x000000ffff020224 */ /* 0x002fe400078e0006 */
[----:B------:R-:W-:-:S05]  /*4430*/  @P0 IMAD.MOV.U32 R3, RZ, RZ, R7 ;  /* 0x000000ffff030224 */ /* 0x000fca00078e0007 */
[----:B------:R1:W-:Y:S03]  /*4440*/  @P0 STG.E.U16 desc[UR36][R2.64+0x62], R51 ;  /* 0x0000623302000986 */ /* 0x0003e6000c101524 */
[----:B-1----:R-:W-:Y:S02]  /*4450*/  @P3 IMAD.MOV.U32 R2, RZ, RZ, R4 ;  /* 0x000000ffff023224 */ /* 0x002fe400078e0004 */
[----:B------:R-:W-:-:S05]  /*4460*/  @P3 IMAD.MOV.U32 R3, RZ, RZ, R5 ;  /* 0x000000ffff033224 */ /* 0x000fca00078e0005 */
[----:B------:R1:W-:Y:S04]  /*4470*/  @P3 STG.E.U16 desc[UR36][R2.64+0x70], R52 ;  /* 0x0000703402003986 */ /* 0x0003e8000c101524 */
[----:B------:R2:W-:Y:S01]  /*4480*/  @P4 STG.E.U16 desc[UR36][R4.64+0x72], R53 ;  /* 0x0000723504004986 */ /* 0x0005e2000c101524 */
[----:B-1----:R-:W-:Y:S02]  /*4490*/  @P1 IMAD.MOV.U32 R2, RZ, RZ, R6 ;  /* 0x000000ffff021224 */ /* 0x002fe400078e0006 */
[----:B------:R-:W-:-:S05]  /*44a0*/  @P1 IMAD.MOV.U32 R3, RZ, RZ, R7 ;  /* 0x000000ffff031224 */ /* 0x000fca00078e0007 */
[----:B------:R2:W-:Y:S04]  /*44b0*/  @P1 STG.E.U16 desc[UR36][R2.64+0x70], R54 ;  /* 0x0000703602001986 */ /* 0x0005e8000c101524 */
[----:B------:R2:W-:Y:S02]  /*44c0*/  @P2 STG.E.U16 desc[UR36][R6.64+0x72], R55 ;  /* 0x0000723706002986 */ /* 0x0005e4000c101524 */
.L_x_98:
[----:B------:R-:W-:Y:S05]  /*44d0*/  BSYNC B0 ;  /* 0x0000000000007941 */ /* 0x000fea0003800000 */
.L_x_36:
[----:B0-2---:R-:W2:Y:S01]  /*44e0*/  LDL.64 R2, [R1] ;  /* 0x0000000001027983 */ /* 0x005ea20000100a00 */
[----:B------:R-:W-:Y:S01]  /*44f0*/  ULDC.64 UR4, c[0x0][0x650] ;  /* 0x0001940000047ab9 */ /* 0x000fe20000000a00 */
[----:B------:R0:W-:Y:S01]  /*4500*/  SYNCS.ARRIVE.TRANS64.A1T0 RZ, [R65+UR47], RZ ;  /* 0x000000ff41ff79a7 */ /* 0x0001e2000810002f */
[----:B------:R-:W-:Y:S01]  /*4510*/  PRMT R0, RZ, 0x7610, R0 ;  /* 0x00007610ff007816 */ /* 0x000fe20000000000 */
[----:B-----5:R-:W-:Y:S02]  /*4520*/  IMAD.MOV.U32 R19, RZ, RZ, -0x1 ;  /* 0xffffffffff137424 */ /* 0x020fe400078e00ff */
[----:B------:R-:W-:Y:S01]  /*4530*/  IMAD.MOV.U32 R22, RZ, RZ, -0x1 ;  /* 0xffffffffff167424 */ /* 0x000fe200078e00ff */
[----:B--2---:R-:W-:-:S04]  /*4540*/  LEA R18, P0, R2, R18, 0x1 ;  /* 0x0000001202127211 */ /* 0x004fc800078008ff */
[----:B------:R-:W-:Y:S01]  /*4550*/  LEA.HI.X R17, R2, R17, R23, 0x1, P0 ;  /* 0x0000001102117211 */ /* 0x000fe200000f0c17 */
[----:B------:R-:W-:Y:S01]  /*4560*/  IMAD.MOV.U32 R2, RZ, RZ, -0x1 ;  /* 0xffffffffff027424 */ /* 0x000fe200078e00ff */
[----:B------:R-:W-:-:S04]  /*4570*/  ISETP.GE.U32.AND P0, PT, R18, UR4, PT ;  /* 0x0000000412007c0c */ /* 0x000fc8000bf06070 */
[----:B------:R-:W-:-:S13]  /*4580*/  ISETP.GE.U32.AND.EX P0, PT, R17, UR5, PT, P0 ;  /* 0x0000000511007c0c */ /* 0x000fda000bf06100 */
[----:B0-----:R-:W-:Y:S05]  /*4590*/  @P0 BRA `(.L_x_99) ;  /* 0x0000000400700947 */ /* 0x001fea0003800000 */
[----:B------:R-:W0:Y:S01]  /*45a0*/  S2R R10, SR_CTAID.X ;  /* 0x00000000000a7919 */ /* 0x000e220000002500 */
[----:B-1-34-:R-:W1:Y:S01]  /*45b0*/  LDC.64 R8, c[0x0][0x628] ;  /* 0x00018a00ff087b82 */ /* 0x01ae620000000a00 */
[----:B------:R-:W-:Y:S01]  /*45c0*/  ULDC UR4, c[0x0][0x150] ;  /* 0x0000540000047ab9 */ /* 0x000fe20000000800 */
[----:B------:R-:W-:Y:S01]  /*45d0*/  IMAD.MOV.U32 R6, RZ, RZ, R18 ;  /* 0x000000ffff067224 */ /* 0x000fe200078e0012 */
[----:B------:R-:W2:Y:S01]  /*45e0*/  S2R R20, SR_CTAID.Y ;  /* 0x0000000000147919 */ /* 0x000ea20000002600 */
[----:B------:R-:W-:-:S04]  /*45f0*/  IMAD.MOV.U32 R7, RZ, RZ, R17 ;  /* 0x000000ffff077224 */ /* 0x000fc800078e0011 */
[----:B------:R-:W3:Y:S08]  /*4600*/  LDC R15, c[0x0][0x144] ;  /* 0x00005100ff0f7b82 */ /* 0x000ef00000000800 */
[----:B------:R-:W4:Y:S08]  /*4610*/  LDC R0, c[0x0][0x630] ;  /* 0x00018c00ff007b82 */ /* 0x000f300000000800 */
[----:B------:R-:W2:Y:S01]  /*4620*/  LDC.64 R12, c[0x0][0x620] ;  /* 0x00018800ff0c7b82 */ /* 0x000ea20000000a00 */
[----:B-1----:R-:W-:-:S04]  /*4630*/  ISETP.NE.U32.AND P0, PT, R8, RZ, PT ;  /* 0x000000ff0800720c */ /* 0x002fc80003f05070 */
[----:B------:R-:W-:Y:S02]  /*4640*/  ISETP.NE.AND.EX P0, PT, R9, RZ, PT, P0 ;  /* 0x000000ff0900720c */ /* 0x000fe40003f05300 */
[----:B0-----:R-:W-:-:S05]  /*4650*/  I2FP.F32.U32 R2, R10 ;  /* 0x0000000a00027245 */ /* 0x001fca0000201000 */
[----:B------:R-:W-:-:S04]  /*4660*/  FMUL R2, R2, UR4 ;  /* 0x0000000402027c20 */ /* 0x000fc80008400000 */
[----:B------:R0:W1:Y:S02]  /*4670*/  F2I.U32.TRUNC.NTZ R14, R2 ;  /* 0x00000002000e7305 */ /* 0x000064000020f000 */
[----:B---34-:R-:W-:Y:S05]  /*4680*/  @!P0 BRA `(.L_x_100) ;  /* 0x0000000000288947 */ /* 0x018fea0003800000 */
[----:B------:R-:W3:Y:S02]  /*4690*/  LDC R3, c[0x0][0x634] ;  /* 0x00018d00ff037b82 */ /* 0x000ee40000000800 */
[----:B---3--:R-:W-:-:S05]  /*46a0*/  IADD3 R7, P0, R18, R3, RZ ;  /* 0x0000000312077210 */ /* 0x008fca0007f1e0ff */
[----:B------:R-:W-:-:S04]  /*46b0*/  IMAD.X R11, RZ, RZ, R17, P0 ;  /* 0x000000ffff0b7224 */ /* 0x000fc800000e0611 */
[----:B0-----:R-:W-:-:S04]  /*46c0*/  IMAD.WIDE.U32 R2, R11, R8, RZ ;  /* 0x000000080b027225 */ /* 0x001fc800078e00ff */
[----:B------:R-:W-:-:S04]  /*46d0*/  IMAD.WIDE.U32 R4, P0, R7, R9, R2 ;  /* 0x0000000907047225 */ /* 0x000fc80007800002 */
[----:B------:R-:W-:-:S04]  /*46e0*/  IMAD.WIDE.U32 R2, R7, R8, RZ ;  /* 0x0000000807027225 */ /* 0x000fc800078e00ff */
[----:B------:R-:W-:Y:S01]  /*46f0*/  IMAD.X R7, RZ, RZ, RZ, P0 ;  /* 0x000000ffff077224 */ /* 0x000fe200000e06ff */
[----:B------:R-:W-:Y:S01]  /*4700*/  IADD3 RZ, P0, R3, R4, RZ ;  /* 0x0000000403ff7210 */ /* 0x000fe20007f1e0ff */
[----:B------:R-:W-:-:S04]  /*4710*/  IMAD.MOV.U32 R6, RZ, RZ, R5 ;  /* 0x000000ffff067224 */ /* 0x000fc800078e0005 */
[----:B------:R-:W-:-:S08]  /*4720*/  IMAD.WIDE.U32.X R6, R11, R9, R6, P0 ;  /* 0x000000090b067225 */ /* 0x000fd000000e0406 */
.L_x_100:
[----:B------:R-:W3:Y:S01]  /*4730*/  LDC.64 R26, c[0x0][0x640] ;  /* 0x00019000ff1a7b82 */ /* 0x000ee20000000a00 */
[-C--:B------:R-:W-:Y:S01]  /*4740*/  SHF.R.U64 R11, R6, R0.reuse, R7 ;  /* 0x00000000060b7219 */ /* 0x080fe20000001207 */
[----:B------:R-:W-:Y:S01]  /*4750*/  IMAD.MOV.U32 R19, RZ, RZ, R17 ;  /* 0x000000ffff137224 */ /* 0x000fe200078e0011 */
[----:B------:R-:W-:Y:S01]  /*4760*/  SHF.R.U32.HI R0, RZ, R0, R7 ;  /* 0x00000000ff007219 */ /* 0x000fe20000011607 */
[----:B-1----:R-:W-:Y:S01]  /*4770*/  IMAD.MOV R14, RZ, RZ, -R14 ;  /* 0x000000ffff0e7224 */ /* 0x002fe200078e0a0e */
[----:B------:R-:W-:Y:S01]  /*4780*/  IADD3 R5, P0, RZ, -R11, RZ ;  /* 0x8000000bff057210 */ /* 0x000fe20007f1e0ff */
[----:B------:R-:W-:Y:S01]  /*4790*/  ULDC UR4, c[0x0][0x154] ;  /* 0x0000550000047ab9 */ /* 0x000fe20000000800 */
[----:B------:R-:W-:Y:S01]  /*47a0*/  IMAD.MOV.U32 R7, RZ, RZ, 0x1 ;  /* 0x00000001ff077424 */ /* 0x000fe200078e00ff */
[----:B------:R-:W1:Y:S01]  /*47b0*/  LDC R4, c[0x0][0x618] ;  /* 0x00018600ff047b82 */ /* 0x000e620000000800 */
[----:B------:R-:W-:Y:S02]  /*47c0*/  IMAD R22, R15, R14, R10 ;  /* 0x0000000e0f167224 */ /* 0x000fe400078e020a */
[----:B------:R-:W-:-:S04]  /*47d0*/  IMAD.X R3, RZ, RZ, ~R0, P0 ;  /* 0x000000ffff037224 */ /* 0x000fc800000e0e00 */
[-C--:B--2---:R-:W-:Y:S01]  /*47e0*/  IMAD R0, R3, R12.reuse, RZ ;  /* 0x0000000c03007224 */ /* 0x084fe200078e02ff */
[----:B------:R-:W2:Y:S01]  /*47f0*/  LDC R6, c[0x0][0x608] ;  /* 0x00018200ff067b82 */ /* 0x000ea20000000800 */
[----:B0-----:R-:W-:-:S04]  /*4800*/  IMAD.WIDE.U32 R2, R5, R12, R18 ;  /* 0x0000000c05027225 */ /* 0x001fc800078e0012 */
[----:B------:R-:W-:Y:S01]  /*4810*/  IMAD R5, R5, R13, R0 ;  /* 0x0000000d05057224 */ /* 0x000fe200078e0200 */
[----:B------:R-:W-:Y:S02]  /*4820*/  I2FP.F32.U32 R0, R20 ;  /* 0x0000001400007245 */ /* 0x000fe40000201000 */
[----:B------:R-:W0:Y:S01]  /*4830*/  LDC R24, c[0x0][0x658] ;  /* 0x00019600ff187b82 */ /* 0x000e220000000800 */
[----:B------:R-:W-:Y:S01]  /*4840*/  IMAD.IADD R3, R3, 0x1, R5 ;  /* 0x0000000103037824 */ /* 0x000fe200078e0205 */
[----:B---3--:R-:W-:Y:S01]  /*4850*/  ISETP.NE.U32.AND P0, PT, R26, RZ, PT ;  /* 0x000000ff1a00720c */ /* 0x008fe20003f05070 */
[----:B------:R-:W-:Y:S01]  /*4860*/  FMUL R0, R0, UR4 ;  /* 0x0000000400007c20 */ /* 0x000fe20008400000 */
[----:B------:R-:W-:Y:S02]  /*4870*/  IMAD.MOV.U32 R5, RZ, RZ, -0x1 ;  /* 0xffffffffff057424 */ /* 0x000fe400078e00ff */
[----:B------:R-:W-:Y:S01]  /*4880*/  ISETP.NE.AND.EX P0, PT, R27, RZ, PT, P0 ;  /* 0x000000ff1b00720c */ /* 0x000fe20003f05300 */
[----:B------:R3:W4:Y:S01]  /*4890*/  F2I.U32.TRUNC.NTZ R12, R0 ;  /* 0x00000000000c7305 */ /* 0x000722000020f000 */
[----:B------:R-:W3:Y:S01]  /*48a0*/  LDC R15, c[0x0][0x148] ;  /* 0x00005200ff0f7b82 */ /* 0x000ee20000000800 */
[----:B-1----:R-:W-:-:S02]  /*48b0*/  SHF.R.U64 R10, R2, R4, R3 ;  /* 0x00000004020a7219 */ /* 0x002fc40000001203 */
[----:B------:R-:W-:-:S05]  /*48c0*/  SHF.R.U32.HI R3, RZ, R4, R3 ;  /* 0x00000004ff037219 */ /* 0x000fca0000011603 */
[----:B------:R-:W1:Y:S01]  /*48d0*/  LDC R14, c[0x0][0x600] ;  /* 0x00018000ff0e7b82 */ /* 0x000e620000000800 */
[-CC-:B--2---:R-:W-:Y:S02]  /*48e0*/  SHF.R.U64 R8, R10, R6.reuse, R3.reuse ;  /* 0x000000060a087219 */ /* 0x184fe40000001203 */
[----:B------:R-:W-:-:S05]  /*48f0*/  SHF.R.U32.HI R3, RZ, R6, R3 ;  /* 0x00000006ff037219 */ /* 0x000fca0000011603 */
[----:B------:R-:W2:Y:S01]  /*4900*/  LDC R21, c[0x0][0x648] ;  /* 0x00019200ff157b82 */ /* 0x000ea20000000800 */
[-CC-:B0-----:R-:W-:Y:S02]  /*4910*/  SHF.R.U64 R13, R8, R24.reuse, R3.reuse ;  /* 0x00000018080d7219 */ /* 0x181fe40000001203 */
[-C--:B------:R-:W-:Y:S02]  /*4920*/  SHF.L.U32 R5, R5, R24.reuse, RZ ;  /* 0x0000001805057219 */ /* 0x080fe400000006ff */
[-C--:B------:R-:W-:Y:S01]  /*4930*/  SHF.R.U32.HI R3, RZ, R24.reuse, R3 ;  /* 0x00000018ff037219 */ /* 0x080fe20000011603 */
[----:B------:R-:W-:Y:S01]  /*4940*/  IMAD.MOV.U32 R2, RZ, RZ, R13 ;  /* 0x000000ffff027224 */ /* 0x000fe200078e000d */
[----:B------:R-:W-:Y:S01]  /*4950*/  SHF.L.U32 R24, R7, R24, RZ ;  /* 0x0000001807187219 */ /* 0x000fe200000006ff */
[----:B------:R-:W0:Y:S01]  /*4960*/  LDC R25, c[0x0][0x638] ;  /* 0x00018e00ff197b82 */ /* 0x000e220000000800 */
[----:B------:R-:W-:-:S07]  /*4970*/  LOP3.LUT R19, RZ, R5, RZ, 0x33, !PT ;  /* 0x00000005ff137212 */ /* 0x000fce00078e33ff */
[----:B------:R-:W0:Y:S01]  /*4980*/  LDC R28, c[0x0][0x610] ;  /* 0x00018400ff1c7b82 */ /* 0x000e220000000800 */
[----:B----4-:R-:W-:Y:S05]  /*4990*/  @!P0 BRA `(.L_x_101) ;  /* 0x0000000000288947 */ /* 0x010fea0003800000 */
[----:B---3--:R-:W3:Y:S02]  /*49a0*/  LDC R0, c[0x0][0x64c] ;  /* 0x00019300ff007b82 */ /* 0x008ee40000000800 */
        /* <DEDUP_REMOVED lines=9> */
.L_x_101:
[----:B------:R-:W4:Y:S01]  /*4a40*/  LDC R4, c[0x0][0x65c] ;  /* 0x00019700ff047b82 */ /* 0x000f220000000800 */
[----:B--23--:R-:W-:Y:S01]  /*4a50*/  SHF.R.U64 R0, R2, R21, R3 ;  /* 0x0000001502007219 */ /* 0x00cfe20000001203 */
[----:B-1----:R-:W-:Y:S01]  /*4a60*/  VIADD R3, R14, 0xffffffff ;  /* 0xffffffff0e037836 */ /* 0x002fe20000000000 */
[----:B------:R-:W-:Y:S01]  /*4a70*/  LOP3.LUT R19, R8, R19, RZ, 0xc0, !PT ;  /* 0x0000001308137212 */ /* 0x000fe200078ec0ff */
[----:B------:R-:W-:Y:S02]  /*4a80*/  IMAD.MOV R12, RZ, RZ, -R12 ;  /* 0x000000ffff0c7224 */ /* 0x000fe400078e0a0c */
[----:B------:R-:W-:Y:S01]  /*4a90*/  IMAD.MOV R2, RZ, RZ, -R0 ;  /* 0x000000ffff027224 */ /* 0x000fe200078e0a00 */
[----:B------:R-:W-:Y:S01]  /*4aa0*/  LOP3.LUT R3, R10, R3, RZ, 0xc0, !PT ;  /* 0x000000030a037212 */ /* 0x000fe200078ec0ff */
[----:B------:R-:W-:Y:S02]  /*4ab0*/  IMAD R19, R24, R0, R19 ;  /* 0x0000000018137224 */ /* 0x000fe400078e0213 */
[----:B0-----:R-:W-:-:S04]  /*4ac0*/  IMAD R0, R2, R25, R13 ;  /* 0x0000001902007224 */ /* 0x001fc800078e020d */
[----:B------:R-:W-:Y:S01]  /*4ad0*/  IMAD R2, R0, R14, R3 ;  /* 0x0000000e00027224 */ /* 0x000fe200078e0203 */
[----:B----4-:R-:W-:Y:S01]  /*4ae0*/  ISETP.NE.AND P0, PT, R4, 0x1, PT ;  /* 0x000000010400780c */ /* 0x010fe20003f05270 */
[----:B------:R-:W-:-:S05]  /*4af0*/  IMAD.MOV.U32 R4, RZ, RZ, 0x1 ;  /* 0x00000001ff047424 */ /* 0x000fca00078e00ff */
[----:B------:R-:W-:-:S07]  /*4b00*/  PRMT R0, R4, 0x7610, R0 ;  /* 0x0000761004007816 */ /* 0x000fce0000000000 */
[----:B------:R-:W-:-:S04]  /*4b10*/  @P0 IMAD R22, R15, R12, R20 ;  /* 0x0000000c0f160224 */ /* 0x000fc800078e0214 */
[----:B------:R-:W-:-:S05]  /*4b20*/  IMAD R19, R19, R28, R22 ;  /* 0x0000001c13137224 */ /* 0x000fca00078e0216 */
[----:B------:R-:W-:Y:S02]  /*4b30*/  SEL R22, R2, R19, !P0 ;  /* 0x0000001302167207 */ /* 0x000fe40004000000 */
[----:B------:R-:W-:Y:S01]  /*4b40*/  SEL R19, R19, R2, !P0 ;  /* 0x0000000213137207 */ /* 0x000fe20004000000 */
[----:B------:R-:W-:-:S07]  /*4b50*/  IMAD.MOV.U32 R2, RZ, RZ, R11 ;  /* 0x000000ffff027224 */ /* 0x000fce00078e000b */
.L_x_99:
[----:B------:R-:W-:Y:S02]  /*4b60*/  LOP3.LUT P0, RZ, R0, 0xff, RZ, 0xc0, !PT ;  /* 0x000000ff00ff7812 */ /* 0x000fe4000780c0ff */
[----:B------:R-:W-:-:S11]  /*4b70*/  LOP3.LUT R73, R73, 0x1, RZ, 0x3c, !PT ;  /* 0x0000000149497812 */ /* 0x000fd600078e3cff */
[----:B------:R-:W-:Y:S05]  /*4b80*/  @P0 BRA `(.L_x_102) ;  /* 0xffffffc800cc0947 */ /* 0x000fea000383ffff */
[----:B------:R-:W-:Y:S05]  /*4b90*/  EXIT ;  /* 0x000000000000794d */ /* 0x000fea0003800000 */
.L_x_17:
[----:B------:R-:W-:-:S08]  /*4ba0*/  ISETP.NE.AND P0, PT, R5, RZ, PT ;  /* 0x000000ff0500720c */ /* 0x000fd00003f05270 */
[----:B0-2---:R-:W0:-:S00]  /*4bb0*/  USETMAXREG.DEALLOC.CTAPOOL 0x28 ;  /* 0x00000028000079c8 */ /* 0x005e0000080e0500 */
[----:B------:R-:W-:Y:S05]  /*4bc0*/  @P0 EXIT ;  /* 0x000000000000094d */ /* 0x000fea0003800000 */
[----:B0-----:R-:W-:Y:S01]  /*4bd0*/  LOP3.LUT P0, RZ, R8, 0xff, RZ, 0xc0, !PT ;  /* 0x000000ff08ff7812 */ /* 0x001fe2000780c0ff */
[----:B------:R-:W-:Y:S02]  /*4be0*/  IMAD.MOV.U32 R0, RZ, RZ, 0x1 ;  /* 0x00000001ff007424 */ /* 0x000fe400078e00ff */
[----:B------:R-:W-:-:S10]  /*4bf0*/  IMAD.MOV.U32 R8, RZ, RZ, RZ ;  /* 0x000000ffff087224 */ /* 0x000fd400078e00ff */
[----:B------:R-:W-:Y:S05]  /*4c00*/  @!P0 BRA `(.L_x_103) ;  /* 0x0000000c00388947 */ /* 0x000fea0003800000 */
[----:B------:R-:W0:Y:S01]  /*4c10*/  S2UR UR8, SR_CgaCtaId ;  /* 0x00000000000879c3 */ /* 0x000e220000008800 */
[----:B------:R-:W-:Y:S01]  /*4c20*/  LOP3.LUT P0, RZ, R4, 0x1f, RZ, 0xc0, !PT ;  /* 0x0000001f04ff7812 */ /* 0x000fe2000780c0ff */
[----:B------:R-:W-:Y:S01]  /*4c30*/  ULDC UR5, c[0x0][0x658] ;  /* 0x0001960000057ab9 */ /* 0x000fe20000000800 */
[----:B------:R-:W-:Y:S01]  /*4c40*/  UMOV UR6, 0xffffffff ;  /* 0xffffffff00067882 */ /* 0x000fe20000000000 */
[----:B------:R-:W-:Y:S01]  /*4c50*/  BSSY B0, `(.L_x_103) ;  /* 0x00000c9000007945 */ /* 0x000fe20003800000 */
[----:B------:R-:W-:Y:S01]  /*4c60*/  USHF.L.U32 UR6, UR6, UR5, URZ ;  /* 0x0000000506067299 */ /* 0x000fe2000800063f */
[C---:B------:R-:W-:Y:S01]  /*4c70*/  ISETP.NE.AND P2, PT, R3.reuse, RZ, PT ;  /* 0x000000ff0300720c */ /* 0x040fe20003f45270 */
[----:B------:R-:W-:Y:S01]  /*4c80*/  IMAD.MOV.U32 R9, RZ, RZ, 0x1 ;  /* 0x00000001ff097424 */ /* 0x000fe200078e00ff */
[----:B------:R-:W-:Y:S01]  /*4c90*/  ISETP.NE.OR P0, PT, R3, RZ, !P0 ;  /* 0x000000ff0300720c */ /* 0x000fe20004705670 */
[----:B------:R-:W-:Y:S01]  /*4ca0*/  IMAD.MOV.U32 R0, RZ, RZ, 0x1 ;  /* 0x00000001ff007424 */ /* 0x000fe200078e00ff */
[----:B------:R-:W-:Y:S01]  /*4cb0*/  LOP3.LUT R6, R16, 0x2, RZ, 0xfc, !PT ;  /* 0x0000000210067812 */ /* 0x000fe200078efcff */
[----:B------:R-:W-:Y:S01]  /*4cc0*/  IMAD.MOV.U32 R8, RZ, RZ, RZ ;  /* 0x000000ffff087224 */ /* 0x000fe200078e00ff */
[----:B------:R-:W-:Y:S01]  /*4cd0*/  ULDC UR4, c[0x0][0x600] ;  /* 0x0001800000047ab9 */ /* 0x000fe20000000800 */
[----:B------:R-:W-:Y:S01]  /*4ce0*/  UMOV UR7, 0x1 ;  /* 0x0000000100077882 */ /* 0x000fe20000000000 */
[----:B------:R-:W-:-:S02]  /*4cf0*/  UIADD3 UR22, UR40, 0x1, URZ ;  /* 0x0000000128167890 */ /* 0x000fc4000fffe03f */
[----:B------:R-:W-:Y:S02]  /*4d00*/  UIADD3 UR15, UR4, -0x1, URZ ;  /* 0xffffffff040f7890 */ /* 0x000fe4000fffe03f */
[----:B------:R-:W-:Y:S02]  /*4d10*/  USHF.L.U32 UR17, UR7, UR5, URZ ;  /* 0x0000000507117299 */ /* 0x000fe4000800063f */
[----:B------:R-:W-:Y:S01]  /*4d20*/  ULOP3.LUT UR16, URZ, UR6, URZ, 0x33, !UPT ;  /* 0x000000063f107292 */ /* 0x000fe2000f8e333f */
[----:B------:R-:W-:Y:S01]  /*4d30*/  ULDC.64 UR20, c[0x0][0x198] ;  /* 0x0000660000147ab9 */ /* 0x000fe20000000a00 */
[----:B0-----:R-:W-:-:S10]  /*4d40*/  IMAD.U32 R7, RZ, RZ, UR8 ;  /* 0x00000008ff077e24 */ /* 0x001fd4000f8e00ff */
.L_x_115:
[----:B------:R-:W-:-:S03]  /*4d50*/  UMOV UR4, 0xffffffff ;  /* 0xffffffff00047882 */ /* 0x000fc60000000000 */
[----:B------:R-:W-:Y:S05]  /*4d60*/  BRA.DIV UR4, `(.L_x_104) ;  /* 0x0000001204187947 */ /* 0x000fea000b800000 */
[----:B------:R-:W-:-:S13]  /*4d70*/  ELECT P6, URZ, PT ;  /* 0x00000000003f782f */ /* 0x000fda00038c0000 */
.L_x_129:
[----:B------:R-:W0:Y:S01]  /*4d80*/  LDC R3, c[0x0][0x28c] ;  /* 0x0000a300ff037b82 */ /* 0x000e220000000800 */
[----:B------:R-:W-:Y:S01]  /*4d90*/  BSSY B1, `(.L_x_105) ;  /* 0x000003c000017945 */ /* 0x000fe20003800000 */
[----:B0-----:R-:W-:-:S13]  /*4da0*/  ISETP.LT.OR P6, PT, R3, 0x1, !P6 ;  /* 0x000000010300780c */ /* 0x001fda00077c1670 */
[----:B------:R-:W-:Y:S05]  /*4db0*/  @P6 BRA `(.L_x_106) ;  /* 0x0000000000e46947 */ /* 0x000fea0003800000 */
[----:B------:R-:W-:Y:S02]  /*4dc0*/  IMAD R7, R19, 0x2, R7 ;  /* 0x0000000213077824 */ /* 0x000fe400078e0207 */
[----:B------:R-:W-:Y:S02]  /*4dd0*/  IMAD.SHL.U32 R22, R22, 0x40, RZ ;  /* 0x0000004016167824 */ /* 0x000fe400078e00ff */
[----:B------:R-:W-:Y:S02]  /*4de0*/  IMAD.MOV.U32 R14, RZ, RZ, RZ ;  /* 0x000000ffff0e7224 */ /* 0x000fe400078e00ff */
[----:B------:R-:W-:Y:S02]  /*4df0*/  IMAD.U32 R15, RZ, RZ, UR22 ;  /* 0x00000016ff0f7e24 */ /* 0x000fe4000f8e00ff */
[----:B------:R-:W-:Y:S02]  /*4e00*/  IMAD.MOV.U32 R3, RZ, RZ, R0 ;  /* 0x000000ffff037224 */ /* 0x000fe400078e0000 */
[----:B------:R-:W-:-:S02]  /*4e10*/  IMAD.MOV.U32 R4, RZ, RZ, R8 ;  /* 0x000000ffff047224 */ /* 0x000fc400078e0008 */
[----:B------:R-:W-:-:S07]  /*4e20*/  IMAD.SHL.U32 R11, R7, 0x20, RZ ;  /* 0x00000020070b7824 */ /* 0x000fce00078e00ff */
.L_x_110:
[----:B------:R-:W0:Y:S01]  /*4e30*/  S2UR UR4, SR_CgaCtaId ;  /* 0x00000000000479c3 */ /* 0x000e220000008800 */
[----:B------:R-:W-:Y:S02]  /*4e40*/  MOV R10, 0x400 ;  /* 0x00000400000a7802 */ /* 0x000fe40000000f00 */
[----:B------:R-:W-:Y:S01]  /*4e50*/  SHF.L.U32 R5, R3, 0x1f, RZ ;  /* 0x0000001f03057819 */ /* 0x000fe200000006ff */
[----:B0-----:R-:W-:-:S05]  /*4e60*/  IMAD.U32 R7, RZ, RZ, UR4 ;  /* 0x00000004ff077e24 */ /* 0x001fca000f8e00ff */
[----:B------:R-:W-:Y:S02]  /*4e70*/  LEA R13, R7, R10, 0x18 ;  /* 0x0000000a070d7211 */ /* 0x000fe400078ec0ff */
[----:B------:R-:W0:Y:S03]  /*4e80*/  @!P2 LDC R10, c[0x0][0x500] ;  /* 0x00014000ff0aab82 */ /* 0x000e260000000800 */
[----:B------:R-:W-:-:S04]  /*4e90*/  IMAD R12, R4, 0x8, R13 ;  /* 0x00000008040c7824 */ /* 0x000fc800078e020d */
[----:B------:R-:W1:Y:S02]  /*4ea0*/  SYNCS.PHASECHK.TRANS64.TRYWAIT P1, [R12+URZ+0x28], R5 ;  /* 0x000028050c0075a7 */ /* 0x000e64000802017f */
[----:B-1----:R-:W-:Y:S05]  /*4eb0*/  @!P1 BRA `(.L_x_107) ;  /* 0x0000000c00e49947 */ /* 0x002fea0003800000 */
.L_x_130:
[----:B-1----:R-:W-:Y:S01]  /*4ec0*/  PRMT R5, R6, 0x9910, RZ ;  /* 0x0000991006057816 */ /* 0x002fe200000000ff */
[----:B0-----:R0:W-:Y:S03]  /*4ed0*/  @!P2 SYNCS.ARRIVE.TRANS64 RZ, [R12+URZ], R10 ;  /* 0x0000000a0cffa9a7 */ /* 0x0011e6000800003f */
[----:B------:R-:W-:-:S13]  /*4ee0*/  ISETP.NE.AND P1, PT, R5, 0x2, PT ;  /* 0x000000020500780c */ /* 0x000fda0003f25270 */
[----:B0-----:R-:W-:Y:S05]  /*4ef0*/  @P1 BRA `(.L_x_108) ;  /* 0x0000000000041947 */ /* 0x001fea0003800000 */
[----:B------:R-:W-:Y:S01]  /*4f00*/  BPT.TRAP 0x1 ;  /* 0x000000040000795c */ /* 0x000fe20000300000 */
.L_x_108:
[----:B------:R-:W-:Y:S05]  /*4f10*/  @P0 BRA `(.L_x_109) ;  /* 0x0000000000040947 */ /* 0x000fea0003800000 */
[----:B------:R-:W-:Y:S01]  /*4f20*/  BPT.TRAP 0x1 ;  /* 0x000000040000795c */ /* 0x000fe20000300000 */
.L_x_109:
[----:B------:R-:W-:Y:S01]  /*4f30*/  IMAD R5, R4, 0x2, R7 ;  /* 0x0000000204057824 */ /* 0x000fe200078e0207 */
[----:B------:R-:W-:Y:S01]  /*4f40*/  R2UR UR9, R12 ;  /* 0x000000000c0972ca */ /* 0x000fe200000e0000 */
[----:B------:R-:W-:Y:S01]  /*4f50*/  VIADD R15, R15, 0xffffffff ;  /* 0xffffffff0f0f7836 */ /* 0x000fe20000000000 */
[----:B------:R-:W-:Y:S01]  /*4f60*/  UIADD3 UR4, UP0, UR20, 0xf0, URZ ;  /* 0x000000f014047890 */ /* 0x000fe2000ff1e03f */
[----:B------:R-:W-:Y:S01]  /*4f70*/  IMAD.SHL.U32 R5, R5, 0x800, RZ ;  /* 0x0000080005057824 */ /* 0x000fe200078e00ff */
[----:B------:R-:W-:Y:S01]  /*4f80*/  R2UR UR11, R11 ;  /* 0x000000000b0b72ca */ /* 0x000fe200000e0000 */
[----:B------:R-:W-:Y:S01]  /*4f90*/  UIADD3 UR24, UP1, UR20, 0x1f0, URZ ;  /* 0x000001f014187890 */ /* 0x000fe2000ff3e03f */
[----:B------:R-:W-:Y:S01]  /*4fa0*/  R2UR UR10, R14 ;  /* 0x000000000e0a72ca */ /* 0x000fe200000e0000 */
[--C-:B------:R-:W-:Y:S01]  /*4fb0*/  IMAD R5, R5, 0x2, R13.reuse ;  /* 0x0000000205057824 */ /* 0x100fe200078e020d */
[----:B------:R-:W-:Y:S01]  /*4fc0*/  R2UR UR12, R2 ;  /* 0x00000000020c72ca */ /* 0x000fe200000e0000 */
[----:B------:R-:W-:Y:S01]  /*4fd0*/  IMAD R13, R4, 0x2000, R13 ;  /* 0x00002000040d7824 */ /* 0x000fe200078e020d */
[----:B------:R-:W-:Y:S01]  /*4fe0*/  R2UR UR18, R22 ;  /* 0x00000000161272ca */ /* 0x000fe200000e0000 */
[----:B------:R-:W-:Y:S01]  /*4ff0*/  VIADD R4, R4, 0x1 ;  /* 0x0000000104047836 */ /* 0x000fe20000000000 */
[----:B------:R-:W-:Y:S01]  /*5000*/  R2UR UR5, R5 ;  /* 0x00000000050572ca */ /* 0x000fe200000e0000 */
[----:B------:R-:W-:Y:S01]  /*5010*/  UIADD3.X UR25, URZ, UR21, URZ, UP1, !UPT ;  /* 0x000000153f197290 */ /* 0x000fe20008ffe43f */
[----:B------:R-:W-:Y:S01]  /*5020*/  R2UR UR8, R13 ;  /* 0x000000000d0872ca */ /* 0x000fe200000e0000 */
[----:B------:R-:W-:Y:S01]  /*5030*/  UMOV UR19, 0x30000 ;  /* 0x0003000000137882 */ /* 0x000fe20000000000 */
[----:B------:R-:W-:Y:S01]  /*5040*/  ISETP.GT.AND P3, PT, R15, 0x1, PT ;  /* 0x000000010f00780c */ /* 0x000fe20003f64270 */
[----:B------:R-:W-:Y:S01]  /*5050*/  UMOV UR6, 0x0 ;  /* 0x0000000000067882 */ /* 0x000fe20000000000 */
[----:B------:R-:W-:Y:S01]  /*5060*/  UMOV UR7, 0x10000000 ;  /* 0x1000000000077882 */ /* 0x000fe20000000000 */
[----:B------:R-:W-:Y:S01]  /*5070*/  ISETP.NE.AND P1, PT, R4, 0x5, PT ;  /* 0x000000050400780c */ /* 0x000fe20003f25270 */
[----:B------:R-:W-:-:S03]  /*5080*/  VIADD R14, R14, 0x40 ;  /* 0x000000400e0e7836 */ /* 0x000fc60000000000 */
[----:B------:R-:W-:Y:S02]  /*5090*/  SEL R10, RZ, 0x1, P1 ;  /* 0x00000001ff0a7807 */ /* 0x000fe40000800000 */
[----:B------:R-:W-:Y:S01]  /*50a0*/  UIADD3 UR13, UR5, 0x180, URZ ;  /* 0x00000180050d7890 */ /* 0x000fe2000fffe03f */
[----:B------:R-:W-:Y:S01]  /*50b0*/  SEL R4, R4, RZ, P1 ;  /* 0x000000ff04047207 */ /* 0x000fe20000800000 */
[----:B------:R-:W-:Y:S01]  /*50c0*/  UIADD3.X UR5, URZ, UR21, URZ, UP0, !UPT ;  /* 0x000000153f057290 */ /* 0x000fe200087fe43f */
[----:B------:R-:W-:Y:S01]  /*50d0*/  LOP3.LUT R3, R3, R10, RZ, 0x3c, !PT ;  /* 0x0000000a03037212 */ /* 0x000fe200078e3cff */
[----:B------:R-:W-:-:S03]  /*50e0*/  UIADD3 UR14, UR8, 0xa180, URZ ;  /* 0x0000a180080e7890 */ /* 0x000fc6000fffe03f */
[----:B------:R-:W-:-:S04]  /*50f0*/  UMOV UR8, UR13 ;  /* 0x0000000d00087c82 */ /* 0x000fc80008000000 */
[----:B------:R0:W-:Y:S02]  /*5100*/  UTMALDG.3D.MULTICAST [UR8], [UR4], UR19, desc[UR6] ;  /* 0x00000608040073b4 */ /* 0x0001e40008011813 */
[----:B0-----:R-:W-:Y:S01]  /*5110*/  UMOV UR8, UR14 ;  /* 0x0000000e00087c82 */ /* 0x001fe20008000000 */
[----:B------:R-:W-:Y:S02]  /*5120*/  UMOV UR11, UR18 ;  /* 0x00000012000b7c82 */ /* 0x000fe40008000000 */
[----:B------:R0:W-:Y:S02]  /*5130*/  UTMALDG.3D [UR8], [UR24], desc[UR6] ;  /* 0x00000608180075b4 */ /* 0x0001e40008011000 */
[----:B0-----:R-:W-:Y:S05]  /*5140*/  @P3 BRA `(.L_x_110) ;  /* 0xfffffffc00383947 */ /* 0x001fea000383ffff */
.L_x_106:
[----:B------:R-:W-:Y:S05]  /*5150*/  BSYNC B1 ;  /* 0x0000000000017941 */ /* 0x000fea0003800000 */
.L_x_105:
[----:B------:R-:W2:Y:S01]  /*5160*/  LDL.64 R12, [R1] ;  /* 0x00000000010c7983 */ /* 0x000ea20000100a00 */
[----:B------:R-:W-:Y:S01]  /*5170*/  LOP3.LUT P4, RZ, R9, 0xff, RZ, 0xc0, !PT ;  /* 0x000000ff09ff7812 */ /* 0x000fe2000788c0ff */
[----:B------:R-:W-:Y:S01]  /*5180*/  VIADD R8, R8, UR40 ;  /* 0x0000002808087c36 */ /* 0x000fe20008000000 */
[----:B------:R-:W-:Y:S01]  /*5190*/  ULDC.64 UR4, c[0x0][0x650] ;  /* 0x0001940000047ab9 */ /* 0x000fe20000000a00 */
[----:B------:R-:W-:Y:S01]  /*51a0*/  IMAD.U32 R5, RZ, RZ, UR40 ;  /* 0x00000028ff057e24 */ /* 0x000fe2000f8e00ff */
[----:B------:R-:W-:Y:S01]  /*51b0*/  UISETP.GE.U32.AND UP0, UPT, UR40, 0x5, UPT ;  /* 0x000000052800788c */ /* 0x000fe2000bf06070 */
[----:B------:R-:W-:Y:S01]  /*51c0*/  BSSY B1, `(.L_x_111) ;  /* 0x000006f000017945 */ /* 0x000fe20003800000 */
[----:B------:R-:W-:Y:S01]  /*51d0*/  ISETP.GT.U32.AND P1, PT, R8, 0x4, PT ;  /* 0x000000040800780c */ /* 0x000fe20003f24070 */
[----:B------:R-:W-:Y:S01]  /*51e0*/  IMAD.MOV.U32 R19, RZ, RZ, -0x1 ;  /* 0xffffffffff137424 */ /* 0x000fe200078e00ff */
[----:B------:R-:W-:Y:S01]  /*51f0*/  PRMT R9, RZ, 0x7610, R9 ;  /* 0x00007610ff097816 */ /* 0x000fe20000000009 */
[----:B------:R-:W-:Y:S01]  /*5200*/  IMAD.MOV.U32 R22, RZ, RZ, -0x1 ;  /* 0xffffffffff167424 */ /* 0x000fe200078e00ff */
[----:B------:R-:W-:-:S02]  /*5210*/  ISETP.LT.U32.AND P1, PT, R5, 0x5, P1 ;  /* 0x000000050500780c */ /* 0x000fc40000f21070 */
[----:B------:R-:W-:Y:S01]  /*5220*/  PLOP3.LUT P3, PT, PT, PT, UP0, 0x80, 0x0 ;  /* 0x000000000000781c */ /* 0x000fe20003f6f008 */
[----:B------:R-:W0:Y:S01]  /*5230*/  @P4 S2R R7, SR_CgaCtaId ;  /* 0x0000000000074919 */ /* 0x000e220000008800 */
[----:B------:R-:W-:-:S04]  /*5240*/  @P4 MOV R2, 0x400 ;  /* 0x0000040000024802 */ /* 0x000fc80000000f00 */
[----:B0-----:R-:W-:Y:S01]  /*5250*/  @P4 LEA R4, R7, R2, 0x18 ;  /* 0x0000000207044211 */ /* 0x001fe200078ec0ff */
[----:B------:R-:W-:-:S03]  /*5260*/  IMAD.WIDE.U32 R2, R8, -0x33333333, RZ ;  /* 0xcccccccd08027825 */ /* 0x000fc600078e00ff */
[----:B------:R0:W-:Y:S01]  /*5270*/  @P4 SYNCS.ARRIVE.TRANS64.A1T0 RZ, [R4+URZ+0x88], RZ ;  /* 0x000088ff04ff49a7 */ /* 0x0001e2000810003f */
[----:B------:R-:W-:Y:S01]  /*5280*/  IMAD.MOV.U32 R2, RZ, RZ, -0x1 ;  /* 0xffffffffff027424 */ /* 0x000fe200078e00ff */
[----:B------:R-:W-:Y:S02]  /*5290*/  SHF.R.U32.HI R5, RZ, 0x2, R3 ;  /* 0x00000002ff057819 */ /* 0x000fe40000011603 */
[----:B------:R-:W-:-:S03]  /*52a0*/  SEL R3, RZ, 0x1, !P1 ;  /* 0x00000001ff037807 */ /* 0x000fc60004800000 */
[----:B------:R-:W-:Y:S01]  /*52b0*/  IMAD R8, R5, -0x5, R8 ;  /* 0xfffffffb05087824 */ /* 0x000fe200078e0208 */
[----:B------:R-:W-:Y:S02]  /*52c0*/  LOP3.LUT R0, R0, R3, RZ, 0x3c, !PT ;  /* 0x0000000300007212 */ /* 0x000fe400078e3cff */
[----:B------:R-:W-:Y:S02]  /*52d0*/  PRMT R3, RZ, 0x7610, R3 ;  /* 0x00007610ff037816 */ /* 0x000fe40000000003 */
[----:B------:R-:W-:Y:S02]  /*52e0*/  @P3 LOP3.LUT R0, R0, 0x1, R5, 0x78, !PT ;  /* 0x0000000100003812 */ /* 0x000fe400078e7805 */
[----:B--2---:R-:W-:-:S04]  /*52f0*/  IADD3 R18, P4, R18, R12, RZ ;  /* 0x0000000c12127210 */ /* 0x004fc80007f9e0ff */
[----:B------:R-:W-:Y:S01]  /*5300*/  ISETP.GE.U32.AND P1, PT, R18, UR4, PT ;  /* 0x0000000412007c0c */ /* 0x000fe2000bf26070 */
[----:B------:R-:W-:-:S05]  /*5310*/  IMAD.X R17, R17, 0x1, R23, P4 ;  /* 0x0000000111117824 */ /* 0x000fca00020e0617 */
[----:B------:R-:W-:-:S13]  /*5320*/  ISETP.GE.U32.AND.EX P1, PT, R17, UR5, PT, P1 ;  /* 0x0000000511007c0c */ /* 0x000fda000bf26110 */
[----:B0-----:R-:W-:Y:S05]  /*5330*/  @P1 BRA `(.L_x_112) ;  /* 0x00000004005c1947 */ /* 0x001fea0003800000 */
[----:B------:R-:W0:Y:S01]  /*5340*/  S2R R12, SR_CTAID.X ;  /* 0x00000000000c7919 */ /* 0x000e220000002500 */
[----:B------:R-:W-:Y:S01]  /*5350*/  ULDC.64 UR4, c[0x0][0x628] ;  /* 0x00018a0000047ab9 */ /* 0x000fe20000000a00 */
[----:B------:R-:W1:Y:S01]  /*5360*/  LDC R13, c[0x0][0x144] ;  /* 0x00005100ff0d7b82 */ /* 0x000e620000000800 */
[----:B------:R-:W-:Y:S01]  /*5370*/  ISETP.NE.U32.AND P1, PT, RZ, UR4, PT ;  /* 0x00000004ff007c0c */ /* 0x000fe2000bf25070 */
[----:B------:R-:W2:Y:S01]  /*5380*/  S2R R10, SR_CTAID.Y ;  /* 0x00000000000a7919 */ /* 0x000ea20000002600 */
[----:B------:R-:W-:Y:S01]  /*5390*/  ULDC UR7, c[0x0][0x630] ;  /* 0x00018c0000077ab9 */ /* 0x000fe20000000800 */
[----:B------:R-:W-:Y:S01]  /*53a0*/  ULDC UR8, c[0x0][0x150] ;  /* 0x0000540000087ab9 */ /* 0x000fe20000000800 */
[----:B------:R-:W-:Y:S01]  /*53b0*/  ISETP.NE.AND.EX P1, PT, RZ, UR5, PT, P1 ;  /* 0x00000005ff007c0c */ /* 0x000fe2000bf25310 */
[----:B------:R-:W-:Y:S02]  /*53c0*/  IMAD.MOV.U32 R2, RZ, RZ, R18 ;  /* 0x000000ffff027224 */ /* 0x000fe400078e0012 */
[----:B------:R-:W-:Y:S01]  /*53d0*/  IMAD.MOV.U32 R3, RZ, RZ, R17 ;  /* 0x000000ffff037224 */ /* 0x000fe200078e0011 */
[----:B0-----:R-:W-:-:S09]  /*53e0*/  I2FP.F32.U32 R14, R12 ;  /* 0x0000000c000e7245 */ /* 0x001fd20000201000 */
[----:B------:R-:W-:Y:S05]  /*53f0*/  @!P1 BRA `(.L_x_113) ;  /* 0x0000000000289947 */ /* 0x000fea0003800000 */
[----:B------:R-:W-:Y:S02]  /*5400*/  ULDC UR6, c[0x0][0x634] ;  /* 0x00018d0000067ab9 */ /* 0x000fe40000000800 */
[----:B------:R-:W-:-:S05]  /*5410*/  IADD3 R3, P1, R18, UR6, RZ ;  /* 0x0000000612037c10 */ /* 0x000fca000ff3e0ff */
[----:B------:R-:W-:-:S04]  /*5420*/  IMAD.X R11, RZ, RZ, R17, P1 ;  /* 0x000000ffff0b7224 */ /* 0x000fc800008e0611 */
[----:B------:R-:W-:-:S04]  /*5430*/  IMAD.WIDE.U32 R4, R11, UR4, RZ ;  /* 0x000000040b047c25 */ /* 0x000fc8000f8e00ff */
[----:B------:R-:W-:-:S04]  /*5440*/  IMAD.WIDE.U32 R4, P1, R3, UR5, R4 ;  /* 0x0000000503047c25 */ /* 0x000fc8000f820004 */
[----:B------:R-:W-:-:S04]  /*5450*/  IMAD.WIDE.U32 R2, R3, UR4, RZ ;  /* 0x0000000403027c25 */ /* 0x000fc8000f8e00ff */
[----:B------:R-:W-:Y:S01]  /*5460*/  IMAD.MOV.U32 R2, RZ, RZ, R5 ;  /* 0x000000ffff027224 */ /* 0x000fe200078e0005 */
[----:B------:R-:W-:Y:S01]  /*5470*/  IADD3 RZ, P3, R3, R4, RZ ;  /* 0x0000000403ff7210 */ /* 0x000fe20007f7e0ff */
[----:B------:R-:W-:-:S04]  /*5480*/  IMAD.X R3, RZ, RZ, RZ, P1 ;  /* 0x000000ffff037224 */ /* 0x000fc800008e06ff */
[----:B------:R-:W-:-:S08]  /*5490*/  IMAD.WIDE.U32.X R2, R11, UR5, R2, P3 ;  /* 0x000000050b027c25 */ /* 0x000fd000098e0402 */
.L_x_113:
[----:B------:R-:W-:Y:S01]  /*54a0*/  FMUL R14, R14, UR8 ;  /* 0x000000080e0e7c20 */ /* 0x000fe20008400000 */
[--C-:B------:R-:W-:Y:S01]  /*54b0*/  SHF.R.U64 R11, R2, UR7, R3.reuse ;  /* 0x00000007020b7c19 */ /* 0x100fe20008001203 */
[----:B------:R-:W-:Y:S01]  /*54c0*/  ULDC.64 UR4, c[0x0][0x620] ;  /* 0x0001880000047ab9 */ /* 0x000fe20000000a00 */
[----:B------:R-:W-:Y:S01]  /*54d0*/  SHF.R.U32.HI R2, RZ, UR7, R3 ;  /* 0x00000007ff027c19 */ /* 0x000fe20008011603 */
[----:B------:R-:W-:Y:S01]  /*54e0*/  IMAD.MOV.U32 R3, RZ, RZ, R17 ;  /* 0x000000ffff037224 */ /* 0x000fe200078e0011 */
[----:B------:R-:W-:Y:S01]  /*54f0*/  IADD3 R15, P1, RZ, -R11, RZ ;  /* 0x8000000bff0f7210 */ /* 0x000fe20007f3e0ff */
[----:B------:R-:W0:Y:S01]  /*5500*/  F2I.U32.TRUNC.NTZ R14, R14 ;  /* 0x0000000e000e7305 */ /* 0x000e22000020f000 */
[----:B------:R-:W-:-:S03]  /*5510*/  ULDC.64 UR6, c[0x0][0x640] ;  /* 0x0001900000067ab9 */ /* 0x000fc60000000a00 */
[----:B------:R-:W-:Y:S01]  /*5520*/  IMAD.X R2, RZ, RZ, ~R2, P1 ;  /* 0x000000ffff027224 */ /* 0x000fe200008e0e02 */
[----:B------:R-:W-:-:S03]  /*5530*/  ISETP.NE.U32.AND P1, PT, RZ, UR6, PT ;  /* 0x00000006ff007c0c */ /* 0x000fc6000bf25070 */
[----:B------:R-:W-:Y:S01]  /*5540*/  IMAD R2, R2, UR4, RZ ;  /* 0x0000000402027c24 */ /* 0x000fe2000f8e02ff */
[----:B------:R-:W-:-:S03]  /*5550*/  ISETP.NE.AND.EX P1, PT, RZ, UR7, PT, P1 ;  /* 0x00000007ff007c0c */ /* 0x000fc6000bf25310 */
[C---:B------:R-:W-:Y:S01]  /*5560*/  IMAD R5, R15.reuse, UR5, R2 ;  /* 0x000000050f057c24 */ /* 0x040fe2000f8e0202 */
[----:B------:R-:W-:Y:S01]  /*5570*/  ULDC UR5, c[0x0][0x154] ;  /* 0x0000550000057ab9 */ /* 0x000fe20000000800 */
[----:B------:R-:W-:Y:S02]  /*5580*/  IMAD.MOV.U32 R2, RZ, RZ, R18 ;  /* 0x000000ffff027224 */ /* 0x000fe400078e0012 */
[----:B0-----:R-:W-:Y:S02]  /*5590*/  IMAD.MOV R4, RZ, RZ, -R14 ;  /* 0x000000ffff047224 */ /* 0x001fe400078e0a0e */
[----:B------:R-:W-:Y:S01]  /*55a0*/  IMAD.WIDE.U32 R2, R15, UR4, R2 ;  /* 0x000000040f027c25 */ /* 0x000fe2000f8e0002 */
[----:B------:R-:W-:-:S03]  /*55b0*/  ULDC UR4, c[0x0][0x618] ;  /* 0x0001860000047ab9 */ /* 0x000fc60000000800 */
[----:B-1----:R-:W-:Y:S01]  /*55c0*/  IMAD R12, R13, R4, R12 ;  /* 0x000000040d0c7224 */ /* 0x002fe200078e020c */
[----:B--2---:R-:W-:Y:S01]  /*55d0*/  I2FP.F32.U32 R4, R10 ;  /* 0x0000000a00047245 */ /* 0x004fe20000201000 */
[----:B------:R-:W0:Y:S01]  /*55e0*/  LDC R13, c[0x0][0x148] ;  /* 0x00005200ff0d7b82 */ /* 0x000e220000000800 */
[----:B------:R-:W-:-:S03]  /*55f0*/  IMAD.IADD R3, R3, 0x1, R5 ;  /* 0x0000000103037824 */ /* 0x000fc600078e0205 */
[----:B------:R-:W-:Y:S02]  /*5600*/  FMUL R4, R4, UR5 ;  /* 0x0000000504047c20 */ /* 0x000fe40008400000 */
[--C-:B------:R-:W-:Y:S02]  /*5610*/  SHF.R.U64 R14, R2, UR4, R3.reuse ;  /* 0x00000004020e7c19 */ /* 0x100fe40008001203 */
[----:B------:R-:W-:Y:S01]  /*5620*/  SHF.R.U32.HI R3, RZ, UR4, R3 ;  /* 0x00000004ff037c19 */ /* 0x000fe20008011603 */
[----:B------:R1:W2:Y:S01]  /*5630*/  F2I.U32.TRUNC.NTZ R20, R4 ;  /* 0x0000000400147305 */ /* 0x0002a2000020f000 */
[----:B------:R-:W-:Y:S02]  /*5640*/  ULDC UR4, c[0x0][0x608] ;  /* 0x0001820000047ab9 */ /* 0x000fe40000000800 */
[--C-:B------:R-:W-:Y:S02]  /*5650*/  SHF.R.U64 R19, R14, UR4, R3.reuse ;  /* 0x000000040e137c19 */ /* 0x100fe40008001203 */
[----:B------:R-:W-:Y:S01]  /*5660*/  SHF.R.U32.HI R2, RZ, UR4, R3 ;  /* 0x00000004ff027c19 */ /* 0x000fe20008011603 */
[----:B------:R-:W-:-:S03]  /*5670*/  ULDC UR4, c[0x0][0x658] ;  /* 0x0001960000047ab9 */ /* 0x000fc60000000800 */
[--C-:B------:R-:W-:Y:S02]  /*5680*/  SHF.R.U64 R15, R19, UR4, R2.reuse ;  /* 0x00000004130f7c19 */ /* 0x100fe40008001202 */
[----:B------:R-:W-:-:S03]  /*5690*/  SHF.R.U32.HI R21, RZ, UR4, R2 ;  /* 0x00000004ff157c19 */ /* 0x000fc60008011602 */
[----:B------:R-:W-:Y:S02]  /*56a0*/  IMAD.MOV.U32 R2, RZ, RZ, R15 ;  /* 0x000000ffff027224 */ /* 0x000fe400078e000f */
[----:B------:R-:W-:Y:S01]  /*56b0*/  IMAD.MOV.U32 R3, RZ, RZ, R21 ;  /* 0x000000ffff037224 */ /* 0x000fe200078e0015 */
[----:B-12---:R-:W-:Y:S06]  /*56c0*/  @!P1 BRA `(.L_x_114) ;  /* 0x0000000000289947 */ /* 0x006fec0003800000 */
        /* <DEDUP_REMOVED lines=10> */
.L_x_114:
[----:B------:R-:W1:Y:S01]  /*5770*/  LDC R4, c[0x0][0x65c] ;  /* 0x00019700ff047b82 */ /* 0x000e620000000800 */
[----:B------:R-:W-:Y:S01]  /*5780*/  ULDC UR4, c[0x0][0x648] ;  /* 0x0001920000047ab9 */ /* 0x000fe20000000800 */
[----:B------:R-:W-:Y:S01]  /*5790*/  LOP3.LUT R19, R19, UR16, RZ, 0xc0, !PT ;  /* 0x0000001013137c12 */ /* 0x000fe2000f8ec0ff */
[----:B------:R-:W-:Y:S01]  /*57a0*/  IMAD.MOV R20, RZ, RZ, -R20 ;  /* 0x000000ffff147224 */ /* 0x000fe200078e0a14 */
[----:B------:R-:W-:Y:S01]  /*57b0*/  SHF.R.U64 R2, R2, UR4, R3 ;  /* 0x0000000402027c19 */ /* 0x000fe20008001203 */
[----:B------:R-:W-:Y:S01]  /*57c0*/  ULDC UR4, c[0x0][0x638] ;  /* 0x00018e0000047ab9 */ /* 0x000fe20000000800 */
[----:B------:R-:W-:Y:S01]  /*57d0*/  LOP3.LUT R14, R14, UR15, RZ, 0xc0, !PT ;  /* 0x0000000f0e0e7c12 */ /* 0x000fe2000f8ec0ff */
[----:B------:R-:W-:Y:S01]  /*57e0*/  ULDC UR5, c[0x0][0x610] ;  /* 0x0001840000057ab9 */ /* 0x000fe20000000800 */
[----:B------:R-:W-:Y:S02]  /*57f0*/  IMAD.MOV.U32 R3, RZ, RZ, 0x1 ;  /* 0x00000001ff037424 */ /* 0x000fe400078e00ff */
[----:B------:R-:W-:Y:S01]  /*5800*/  IMAD R19, R2, UR17, R19 ;  /* 0x0000001102137c24 */ /* 0x000fe2000f8e0213 */
[----:B-1----:R-:W-:Y:S01]  /*5810*/  ISETP.NE.AND P1, PT, R4, 0x1, PT ;  /* 0x000000010400780c */ /* 0x002fe20003f25270 */
[----:B------:R-:W-:-:S02]  /*5820*/  IMAD.MOV R4, RZ, RZ, -R2 ;  /* 0x000000ffff047224 */ /* 0x000fc400078e0a02 */
[----:B------:R-:W-:Y:S02]  /*5830*/  IMAD.MOV.U32 R2, RZ, RZ, R11 ;  /* 0x000000ffff027224 */ /* 0x000fe400078e000b */
[----:B------:R-:W-:Y:S01]  /*5840*/  IMAD R15, R4, UR4, R15 ;  /* 0x00000004040f7c24 */ /* 0x000fe2000f8e020f */
[----:B------:R-:W-:-:S03]  /*5850*/  ULDC UR4, c[0x0][0x600] ;  /* 0x0001800000047ab9 */ /* 0x000fc60000000800 */
[----:B------:R-:W-:-:S04]  /*5860*/  IMAD R15, R15, UR4, R14 ;  /* 0x000000040f0f7c24 */ /* 0x000fc8000f8e020e */
[----:B0-----:R-:W-:-:S04]  /*5870*/  @P1 IMAD R12, R13, R20, R10 ;  /* 0x000000140d0c1224 */ /* 0x001fc800078e020a */
[----:B------:R-:W-:-:S05]  /*5880*/  IMAD R12, R19, UR5, R12 ;  /* 0x00000005130c7c24 */ /* 0x000fca000f8e020c */
[----:B------:R-:W-:Y:S02]  /*5890*/  SEL R22, R15, R12, !P1 ;  /* 0x0000000c0f167207 */ /* 0x000fe40004800000 */
[----:B------:R-:W-:-:S07]  /*58a0*/  SEL R19, R12, R15, !P1 ;  /* 0x0000000f0c137207 */ /* 0x000fce0004800000 */
.L_x_112:
[----:B------:R-:W-:Y:S05]  /*58b0*/  BSYNC B1 ;  /* 0x0000000000017941 */ /* 0x000fea0003800000 */
.L_x_111:
[----:B------:R-:W-:-:S13]  /*58c0*/  LOP3.LUT P1, RZ, R3, 0xff, RZ, 0xc0, !PT ;  /* 0x000000ff03ff7812 */ /* 0x000fda000782c0ff */
[----:B------:R-:W-:Y:S05]  /*58d0*/  @P1 BRA `(.L_x_115) ;  /* 0xfffffff4001c1947 */ /* 0x000fea000383ffff */
[----:B------:R-:W-:Y:S05]  /*58e0*/  BSYNC B0 ;  /* 0x0000000000007941 */ /* 0x000fea0003800000 */
.L_x_103:
[----:B------:R-:W-:-:S03]  /*58f0*/  UMOV UR4, 0xffffffff ;  /* 0xffffffff00047882 */ /* 0x000fc60000000000 */
[----:B------:R-:W-:Y:S05]  /*5900*/  BRA.DIV UR4, `(.L_x_116) ;  /* 0x0000000604647947 */ /* 0x000fea000b800000 */
[----:B------:R-:W-:-:S13]  /*5910*/  ELECT P6, URZ, PT ;  /* 0x00000000003f782f */ /* 0x000fda00038c0000 */
.L_x_133:
[----:B------:R-:W-:Y:S04]  /*5920*/  BSSY B0, `(.L_x_117) ;  /* 0x0000034000007945 */ /* 0x000fe80003800000 */
[----:B------:R-:W-:Y:S05]  /*5930*/  @!P6 BRA `(.L_x_118) ;  /* 0x0000000000c8e947 */ /* 0x000fea0003800000 */
[----:B------:R-:W-:-:S04]  /*5940*/  LOP3.LUT R16, R16, 0x2, RZ, 0xfc, !PT ;  /* 0x0000000210107812 */ /* 0x000fc800078efcff */
[----:B------:R-:W-:-:S13]  /*5950*/  ISETP.NE.AND P0, PT, R16, 0x3, PT ;  /* 0x000000031000780c */ /* 0x000fda0003f05270 */
[----:B------:R-:W-:Y:S05]  /*5960*/  @!P0 BRA `(.L_x_119) ;  /* 0x0000000000048947 */ /* 0x000fea0003800000 */
[----:B------:R-:W-:Y:S01]  /*5970*/  BPT.TRAP 0x1 ;  /* 0x000000040000795c */ /* 0x000fe20000300000 */
.L_x_119:
[----:B------:R-:W0:Y:S01]  /*5980*/  S2R R3, SR_CgaCtaId ;  /* 0x0000000000037919 */ /* 0x000e220000008800 */
[----:B------:R-:W-:-:S04]  /*5990*/  MOV R2, 0x400 ;  /* 0x0000040000027802 */ /* 0x000fc80000000f00 */
[----:B0-----:R-:W-:Y:S02]  /*59a0*/  LEA R3, R3, R2, 0x18 ;  /* 0x0000000203037211 */ /* 0x001fe400078ec0ff */
[----:B------:R-:W-:-:S03]  /*59b0*/  SHF.L.U32 R2, R0, 0x1f, RZ ;  /* 0x0000001f00027819 */ /* 0x000fc600000006ff */
[----:B------:R-:W-:-:S04]  /*59c0*/  VIADD R3, R3, 0x28 ;  /* 0x0000002803037836 */ /* 0x000fc80000000000 */
[C---:B------:R-:W-:Y:S02]  /*59d0*/  IMAD R7, R8.reuse, 0x8, R3 ;  /* 0x0000000808077824 */ /* 0x040fe400078e0203 */
[----:B------:R-:W-:Y:S02]  /*59e0*/  VIADD R8, R8, 0x1 ;  /* 0x0000000108087836 */ /* 0x000fe40000000000 */
[----:B------:R-:W0:Y:S03]  /*59f0*/  SYNCS.PHASECHK.TRANS64.TRYWAIT P0, [R7+URZ], R2 ;  /* 0x00000002070075a7 */ /* 0x000e26000800017f */
[----:B------:R-:W-:-:S04]  /*5a00*/  ISETP.NE.AND P1, PT, R8, 0x5, PT ;  /* 0x000000050800780c */ /* 0x000fc80003f25270 */
[----:B------:R-:W-:Y:S02]  /*5a10*/  SEL R5, RZ, 0x1, P1 ;  /* 0x00000001ff057807 */ /* 0x000fe40000800000 */
[----:B------:R-:W-:Y:S02]  /*5a20*/  SEL R8, R8, RZ, P1 ;  /* 0x000000ff08087207 */ /* 0x000fe40000800000 */
[----:B------:R-:W-:-:S03]  /*5a30*/  LOP3.LUT R5, R0, R5, RZ, 0x3c, !PT ;  /* 0x0000000500057212 */ /* 0x000fc600078e3cff */
[----:B------:R-:W-:Y:S01]  /*5a40*/  IMAD R9, R8, 0x8, R3 ;  /* 0x0000000808097824 */ /* 0x000fe200078e0203 */
[----:B------:R-:W-:Y:S01]  /*5a50*/  SHF.L.U32 R4, R5, 0x1f, RZ ;  /* 0x0000001f05047819 */ /* 0x000fe200000006ff */
[----:B0-----:R-:W-:Y:S06]  /*5a60*/  @!P0 BRA `(.L_x_120) ;  /* 0x00000004002c8947 */ /* 0x001fec0003800000 */
.L_x_134:
[----:B------:R-:W1:Y:S01]  /*5a70*/  SYNCS.PHASECHK.TRANS64.TRYWAIT P0, [R9+URZ], R4 ;  /* 0x00000004090075a7 */ /* 0x000e62000800017f */
[----:B------:R-:W-:-:S05]  /*5a80*/  VIADD R0, R8, 0x1 ;  /* 0x0000000108007836 */ /* 0x000fca0000000000 */
[----:B------:R-:W-:-:S04]  /*5a90*/  ISETP.NE.AND P1, PT, R0, 0x5, PT ;  /* 0x000000050000780c */ /* 0x000fc80003f25270 */
[----:B0-----:R-:W-:Y:S02]  /*5aa0*/  SEL R2, RZ, 0x1, P1 ;  /* 0x00000001ff027807 */ /* 0x001fe40000800000 */
[----:B------:R-:W-:Y:S02]  /*5ab0*/  SEL R0, R0, RZ, P1 ;  /* 0x000000ff00007207 */ /* 0x000fe40000800000 */
[----:B------:R-:W-:-:S03]  /*5ac0*/  LOP3.LUT R7, R5, R2, RZ, 0x3c, !PT ;  /* 0x0000000205077212 */ /* 0x000fc600078e3cff */
[----:B------:R-:W-:Y:S01]  /*5ad0*/  IMAD R6, R0, 0x8, R3 ;  /* 0x0000000800067824 */ /* 0x000fe200078e0203 */
[----:B------:R-:W-:Y:S01]  /*5ae0*/  SHF.L.U32 R5, R7, 0x1f, RZ ;  /* 0x0000001f07057819 */ /* 0x000fe200000006ff */
[----:B-1----:R-:W-:Y:S06]  /*5af0*/  @!P0 BRA `(.L_x_121) ;  /* 0x00000004001c8947 */ /* 0x002fec0003800000 */
.L_x_135:
[----:B------:R-:W1:Y:S01]  /*5b00*/  SYNCS.PHASECHK.TRANS64.TRYWAIT P0, [R6+URZ], R5 ;  /* 0x00000005060075a7 */ /* 0x000e62000800017f */
[----:B------:R-:W-:-:S05]  /*5b10*/  VIADD R0, R0, 0x1 ;  /* 0x0000000100007836 */ /* 0x000fca0000000000 */
[----:B------:R-:W-:-:S04]  /*5b20*/  ISETP.NE.AND P1, PT, R0, 0x5, PT ;  /* 0x000000050000780c */ /* 0x000fc80003f25270 */
[----:B------:R-:W-:Y:S02]  /*5b30*/  SEL R2, RZ, 0x1, P1 ;  /* 0x00000001ff027807 */ /* 0x000fe40000800000 */
[----:B------:R-:W-:Y:S02]  /*5b40*/  SEL R0, R0, RZ, P1 ;  /* 0x000000ff00007207 */ /* 0x000fe40000800000 */
[----:B------:R-:W-:-:S03]  /*5b50*/  LOP3.LUT R7, R7, R2, RZ, 0x3c, !PT ;  /* 0x0000000207077212 */ /* 0x000fc600078e3cff */
[----:B0-----:R-:W-:Y:S01]  /*5b60*/  IMAD R9, R0, 0x8, R3 ;  /* 0x0000000800097824 */ /* 0x001fe200078e0203 */
[----:B------:R-:W-:Y:S01]  /*5b70*/  SHF.L.U32 R4, R7, 0x1f, RZ ;  /* 0x0000001f07047819 */ /* 0x000fe200000006ff */
[----:B-1----:R-:W-:Y:S06]  /*5b80*/  @!P0 BRA `(.L_x_122) ;  /* 0x00000004000c8947 */ /* 0x002fec0003800000 */
.L_x_136:
[----:B------:R-:W1:Y:S01]  /*5b90*/  SYNCS.PHASECHK.TRANS64.TRYWAIT P0, [R9+URZ], R4 ;  /* 0x00000004090075a7 */ /* 0x000e62000800017f */
[----:B------:R-:W-:-:S05]  /*5ba0*/  VIADD R0, R0, 0x1 ;  /* 0x0000000100007836 */ /* 0x000fca0000000000 */
[----:B------:R-:W-:-:S04]  /*5bb0*/  ISETP.NE.AND P1, PT, R0, 0x5, PT ;  /* 0x000000050000780c */ /* 0x000fc80003f25270 */
[----:B------:R-:W-:Y:S02]  /*5bc0*/  SEL R2, RZ, 0x1, P1 ;  /* 0x00000001ff027807 */ /* 0x000fe40000800000 */
[----:B------:R-:W-:Y:S02]  /*5bd0*/  SEL R0, R0, RZ, P1 ;  /* 0x000000ff00007207 */ /* 0x000fe40000800000 */
[----:B------:R-:W-:Y:S01]  /*5be0*/  LOP3.LUT R2, R7, R2, RZ, 0x3c, !PT ;  /* 0x0000000207027212 */ /* 0x000fe200078e3cff */
[----:B-1----:R-:W-:Y:S06]  /*5bf0*/  @!P0 BRA `(.L_x_123) ;  /* 0x0000000400048947 */ /* 0x002fec0003800000 */
.L_x_137:
[----:B------:R-:W-:Y:S01]  /*5c00*/  IMAD R3, R0, 0x8, R3 ;  /* 0x0000000800037824 */ /* 0x000fe200078e0203 */
[----:B------:R-:W-:-:S07]  /*5c10*/  SHF.L.U32 R0, R2, 0x1f, RZ ;  /* 0x0000001f02007819 */ /* 0x000fce00000006ff */
.L_x_124:
[----:B--2---:R2:W4:Y:S02]  /*5c20*/  SYNCS.PHASECHK.TRANS64.TRYWAIT P0, [R3+URZ], R0 ;  /* 0x00000000030075a7 */ /* 0x004524000800017f */
[----:B----4-:R-:W-:Y:S05]  /*5c30*/  @!P0 NANOSLEEP.SYNCS 0x989680 ;  /* 0x009896800000895d */ /* 0x010fea0003900000 */
[----:B------:R-:W4:Y:S02]  /*5c40*/  @!P0 SYNCS.PHASECHK.TRANS64 P0, [R3+URZ], R0 ;  /* 0x00000000030085a7 */ /* 0x000f24000800007f */
[----:B----4-:R-:W-:Y:S05]  /*5c50*/  @!P0 BRA `(.L_x_124) ;  /* 0xfffffffc00f08947 */ /* 0x010fea000383ffff */
.L_x_118:
[----:B------:R-:W-:Y:S05]  /*5c60*/  BSYNC B0 ;  /* 0x0000000000007941 */ /* 0x000fea0003800000 */
.L_x_117:
[----:B------:R-:W-:Y:S05]  /*5c70*/  EXIT ;  /* 0x000000000000794d */ /* 0x000fea0003800000 */
.L_x_19:
[----:B-1----:R1:W2:Y:S02]  /*5c80*/  SYNCS.PHASECHK.TRANS64.TRYWAIT P0, [R64+URZ], R3 ;  /* 0x00000003400075a7 */ /* 0x0022a4000800017f */
[----:B--2---:R-:W-:Y:S05]  /*5c90*/  @!P0 NANOSLEEP.SYNCS 0x989680 ;  /* 0x009896800000895d */ /* 0x004fea0003900000 */
[----:B------:R-:W2:Y:S02]  /*5ca0*/  @!P0 SYNCS.PHASECHK.TRANS64 P0, [R64+URZ], R3 ;  /* 0x00000003400085a7 */ /* 0x000ea4000800007f */
[----:B--2---:R-:W-:Y:S05]  /*5cb0*/  @!P0 BRA `(.L_x_19) ;  /* 0xfffffffc00f08947 */ /* 0x004fea000383ffff */
[----:B------:R-:W-:Y:S05]  /*5cc0*/  BRA `(.L_x_125) ;  /* 0xffffffb800907947 */ /* 0x000fea000383ffff */
.L_x_24:
[----:B--2---:R2:W3:Y:S02]  /*5cd0*/  SYNCS.PHASECHK.TRANS64.TRYWAIT P1, [R3+URZ], R0 ;  /* 0x00000000030075a7 */ /* 0x0044e4000802017f */
[----:B---3--:R-:W-:Y:S05]  /*5ce0*/  @!P1 NANOSLEEP.SYNCS 0x989680 ;  /* 0x009896800000995d */ /* 0x008fea0003900000 */
[----:B------:R-:W3:Y:S02]  /*5cf0*/  @!P1 SYNCS.PHASECHK.TRANS64 P1, [R3+URZ], R0 ;  /* 0x00000000030095a7 */ /* 0x000ee4000802007f */
[----:B---3--:R-:W-:Y:S05]  /*5d00*/  @!P1 BRA `(.L_x_24) ;  /* 0xfffffffc00f09947 */ /* 0x008fea000383ffff */
[----:B------:R-:W-:Y:S05]  /*5d10*/  BRA `(.L_x_23) ;  /* 0xffffffb800f47947 */ /* 0x000fea000383ffff */
.L_x_29:
[----:B--2---:R-:W-:-:S04]  /*5d20*/  IMAD.U32 R5, RZ, RZ, UR4 ;  /* 0x00000004ff057e24 */ /* 0x004fc8000f8e00ff */
[----:B------:R2:W3:Y:S03]  /*5d30*/  SYNCS.PHASECHK.TRANS64.TRYWAIT P1, [R5+URZ], R4 ;  /* 0x00000004050075a7 */ /* 0x0004e6000802017f */
[----:B---3--:R-:W-:Y:S05]  /*5d40*/  @!P1 NANOSLEEP.SYNCS 0x989680 ;  /* 0x009896800000995d */ /* 0x008fea0003900000 */
[----:B------:R-:W3:Y:S02]  /*5d50*/  @!P1 SYNCS.PHASECHK.TRANS64 P1, [R5+URZ], R4 ;  /* 0x00000004050095a7 */ /* 0x000ee4000802007f */
[----:B---3--:R-:W-:Y:S05]  /*5d60*/  @!P1 BRA `(.L_x_29) ;  /* 0xfffffffc00ec9947 */ /* 0x008fea000383ffff */
[----:B------:R-:W-:Y:S05]  /*5d70*/  BRA `(.L_x_28) ;  /* 0xffffffbc00ac7947 */ /* 0x000fea000383ffff */
.L_x_35:
[----:B-1----:R1:W2:Y:S02]  /*5d80*/  SYNCS.PHASECHK.TRANS64.TRYWAIT P0, [R64+URZ+0x10], R3 ;  /* 0x00001003400075a7 */ /* 0x0022a4000800017f */
[----:B--2---:R-:W-:Y:S05]  /*5d90*/  @!P0 NANOSLEEP.SYNCS 0x989680 ;  /* 0x009896800000895d */ /* 0x004fea0003900000 */
[----:B------:R-:W2:Y:S02]  /*5da0*/  @!P0 SYNCS.PHASECHK.TRANS64 P0, [R64+URZ+0x10], R3 ;  /* 0x00001003400085a7 */ /* 0x000ea4000800007f */
[----:B--2---:R-:W-:Y:S05]  /*5db0*/  @!P0 BRA `(.L_x_35) ;  /* 0xfffffffc00f08947 */ /* 0x004fea000383ffff */
[----:B------:R-:W-:Y:S05]  /*5dc0*/  BRA `(.L_x_126) ;  /* 0xffffffc000f87947 */ /* 0x000fea000383ffff */
.L_x_104:
[----:B------:R-:W-:Y:S01]  /*5dd0*/  BSSY B1, `(.L_x_127) ;  /* 0x0000006000017945 */ /* 0x000fe20003800000 */
[----:B------:R-:W-:-:S07]  /*5de0*/  IMAD.MOV.U32 R15, RZ, RZ, -0x1 ;  /* 0xffffffffff0f7424 */ /* 0x000fce00078e00ff */
[----:B---3-5:R-:W-:Y:S05]  /*5df0*/  WARPSYNC.COLLECTIVE R15, `(.L_x_128) ;  /* 0x000000000f0c7348 */ /* 0x028fea0003c00000 */
[----:B------:R-:W-:Y:S02]  /*5e00*/  ELECT P6, UR62, PT ;  /* 0x00000000003e782f */ /* 0x000fe400038c0000 */
[----:B------:R-:W-:Y:S01]  /*5e10*/  MOV R14, UR62 ;  /* 0x0000003e000e7c02 */ /* 0x000fe20008000f00 */
[----:B---3-5:R-:W-:Y:S10]  /*5e20*/  ENDCOLLECTIVE ;  /* 0x000000000000791b */ /* 0x028ff40003800000 */
.L_x_128:
[----:B------:R-:W-:Y:S05]  /*5e30*/  BSYNC B1 ;  /* 0x0000000000017941 */ /* 0x000fea0003800000 */
.L_x_127:
[----:B------:R-:W-:Y:S05]  /*5e40*/  BRA `(.L_x_129) ;  /* 0xffffffec00cc7947 */ /* 0x000fea000383ffff */
.L_x_107:
[----:B-1----:R1:W2:Y:S02]  /*5e50*/  SYNCS.PHASECHK.TRANS64.TRYWAIT P1, [R12+URZ+0x28], R5 ;  /* 0x000028050c0075a7 */ /* 0x0022a4000802017f */
[----:B--2---:R-:W-:Y:S05]  /*5e60*/  @!P1 NANOSLEEP.SYNCS 0x989680 ;  /* 0x009896800000995d */ /* 0x004fea0003900000 */
[----:B------:R-:W2:Y:S02]  /*5e70*/  @!P1 SYNCS.PHASECHK.TRANS64 P1, [R12+URZ+0x28], R5 ;  /* 0x000028050c0095a7 */ /* 0x000ea4000802007f */
[----:B--2---:R-:W-:Y:S05]  /*5e80*/  @!P1 BRA `(.L_x_107) ;  /* 0xfffffffc00f09947 */ /* 0x004fea000383ffff */
[----:B------:R-:W-:Y:S05]  /*5e90*/  BRA `(.L_x_130) ;  /* 0xfffffff000087947 */ /* 0x000fea000383ffff */
.L_x_116:
[----:B------:R-:W-:Y:S01]  /*5ea0*/  BSSY B0, `(.L_x_131) ;  /* 0x0000006000007945 */ /* 0x000fe20003800000 */
[----:B------:R-:W-:-:S07]  /*5eb0*/  IMAD.MOV.U32 R15, RZ, RZ, -0x1 ;  /* 0xffffffffff0f7424 */ /* 0x000fce00078e00ff */
[----:B---3-5:R-:W-:Y:S05]  /*5ec0*/  WARPSYNC.COLLECTIVE R15, `(.L_x_132) ;  /* 0x000000000f0c7348 */ /* 0x028fea0003c00000 */
[----:B------:R-:W-:Y:S02]  /*5ed0*/  ELECT P6, UR62, PT ;  /* 0x00000000003e782f */ /* 0x000fe400038c0000 */
[----:B------:R-:W-:Y:S01]  /*5ee0*/  MOV R14, UR62 ;  /* 0x0000003e000e7c02 */ /* 0x000fe20008000f00 */
[----:B---3-5:R-:W-:Y:S10]  /*5ef0*/  ENDCOLLECTIVE ;  /* 0x000000000000791b */ /* 0x028ff40003800000 */
.L_x_132:
[----:B------:R-:W-:Y:S05]  /*5f00*/  BSYNC B0 ;  /* 0x0000000000007941 */ /* 0x000fea0003800000 */
.L_x_131:
[----:B------:R-:W-:Y:S05]  /*5f10*/  BRA `(.L_x_133) ;  /* 0xfffffff800807947 */ /* 0x000fea000383ffff */
.L_x_120:
[----:B0-----:R0:W1:Y:S02]  /*5f20*/  SYNCS.PHASECHK.TRANS64.TRYWAIT P0, [R7+URZ], R2 ;  /* 0x00000002070075a7 */ /* 0x001064000800017f */
[----:B-1----:R-:W-:Y:S05]  /*5f30*/  @!P0 NANOSLEEP.SYNCS 0x989680 ;  /* 0x009896800000895d */ /* 0x002fea0003900000 */
[----:B------:R-:W1:Y:S02]  /*5f40*/  @!P0 SYNCS.PHASECHK.TRANS64 P0, [R7+URZ], R2 ;  /* 0x00000002070085a7 */ /* 0x000e64000800007f */
[----:B-1----:R-:W-:Y:S05]  /*5f50*/  @!P0 BRA `(.L_x_120) ;  /* 0xfffffffc00f08947 */ /* 0x002fea000383ffff */
[----:B------:R-:W-:Y:S05]  /*5f60*/  BRA `(.L_x_134) ;  /* 0xfffffff800c07947 */ /* 0x000fea000383ffff */
.L_x_121:
[----:B0-----:R0:W1:Y:S02]  /*5f70*/  SYNCS.PHASECHK.TRANS64.TRYWAIT P0, [R9+URZ], R4 ;  /* 0x00000004090075a7 */ /* 0x001064000800017f */
[----:B-1----:R-:W-:Y:S05]  /*5f80*/  @!P0 NANOSLEEP.SYNCS 0x989680 ;  /* 0x009896800000895d */ /* 0x002fea0003900000 */
[----:B------:R-:W1:Y:S02]  /*5f90*/  @!P0 SYNCS.PHASECHK.TRANS64 P0, [R9+URZ], R4 ;  /* 0x00000004090085a7 */ /* 0x000e64000800007f */
[----:B-1----:R-:W-:Y:S05]  /*5fa0*/  @!P0 BRA `(.L_x_121) ;  /* 0xfffffffc00f08947 */ /* 0x002fea000383ffff */
[----:B------:R-:W-:Y:S05]  /*5fb0*/  BRA `(.L_x_135) ;  /* 0xfffffff800d07947 */ /* 0x000fea000383ffff */
.L_x_122:
[----:B0-----:R0:W1:Y:S02]  /*5fc0*/  SYNCS.PHASECHK.TRANS64.TRYWAIT P0, [R6+URZ], R5 ;  /* 0x00000005060075a7 */ /* 0x001064000800017f */
[----:B-1----:R-:W-:Y:S05]  /*5fd0*/  @!P0 NANOSLEEP.SYNCS 0x989680 ;  /* 0x009896800000895d */ /* 0x002fea0003900000 */
[----:B------:R-:W1:Y:S02]  /*5fe0*/  @!P0 SYNCS.PHASECHK.TRANS64 P0, [R6+URZ], R5 ;  /* 0x00000005060085a7 */ /* 0x000e64000800007f */
[----:B-1----:R-:W-:Y:S05]  /*5ff0*/  @!P0 BRA `(.L_x_122) ;  /* 0xfffffffc00f08947 */ /* 0x002fea000383ffff */
[----:B------:R-:W-:Y:S05]  /*6000*/  BRA `(.L_x_136) ;  /* 0xfffffff800e07947 */ /* 0x000fea000383ffff */
.L_x_123:
[----:B-1----:R1:W2:Y:S02]  /*6010*/  SYNCS.PHASECHK.TRANS64.TRYWAIT P0, [R9+URZ], R4 ;  /* 0x00000004090075a7 */ /* 0x0022a4000800017f */
[----:B--2---:R-:W-:Y:S05]  /*6020*/  @!P0 NANOSLEEP.SYNCS 0x989680 ;  /* 0x009896800000895d */ /* 0x004fea0003900000 */
[----:B------:R-:W2:Y:S02]  /*6030*/  @!P0 SYNCS.PHASECHK.TRANS64 P0, [R9+URZ], R4 ;  /* 0x00000004090085a7 */ /* 0x000ea4000800007f */
[----:B--2---:R-:W-:Y:S05]  /*6040*/  @!P0 BRA `(.L_x_123) ;  /* 0xfffffffc00f08947 */ /* 0x004fea000383ffff */
[----:B------:R-:W-:Y:S05]  /*6050*/  BRA `(.L_x_137) ;  /* 0xfffffff800e87947 */ /* 0x000fea000383ffff */
.L_x_138:
[----:B------:R-:W-:-:S00]  /*6060*/  BRA `(.L_x_138) ;  /* 0xfffffffc00fc7947 */ /* 0x000fc0000383ffff */
[----:B------:R-:W-:-:S00]  /*6070*/  NOP ;  /* 0x0000000000007918 */ /* 0x000fc00000000000 */
        /* <DEDUP_REMOVED lines=8> */
.L_x_139:


//--------------------- .nv.global.init           --------------------------
	.section	.nv.global.init,"aw",@progbits
.nv.global.init:
	.type		$str$22,@object
	.size		$str$22,($str$23 - $str$22)
$str$22:
        /*0000*/ 	.byte	0x6b, 0x5f, 0x74, 0x69, 0x6c, 0x65, 0x5f, 0x63, 0x6f, 0x75, 0x6e, 0x74, 0x20, 0x3e, 0x3d, 0x20
        /*0010*/ 	.byte	0x31, 0x00
	.type		$str$23,@object
	.size		$str$23,(__unnamed_1 - $str$23)
$str$23:
        /*0012*/ 	.byte	0x2f, 0x74, 0x6d, 0x70, 0x2f, 0x63, 0x75, 0x74, 0x6c, 0x61, 0x73, 0x73, 0x5f, 0x73, 0x77, 0x65
        /*0022*/ 	.byte	0x65, 0x70, 0x5f, 0x73, 0x72, 0x63, 0x2f, 0x69, 0x6e, 0x63, 0x6c, 0x75, 0x64, 0x65, 0x2f, 0x63
        /*0032*/ 	.byte	0x75, 0x74, 0x6c, 0x61, 0x73, 0x73, 0x2f, 0x67, 0x65, 0x6d, 0x6d, 0x2f, 0x63, 0x6f, 0x6c, 0x6c
        /*0042*/ 	.byte	0x65, 0x63, 0x74, 0x69, 0x76, 0x65, 0x2f, 0x73, 0x6d, 0x39, 0x30, 0x5f, 0x6d, 0x6d, 0x61, 0x5f
        /*0052*/ 	.byte	0x74, 0x6d, 0x61, 0x5f, 0x67, 0x6d, 0x6d, 0x61, 0x5f, 0x73, 0x73, 0x5f, 0x77, 0x61, 0x72, 0x70
        /*0062*/ 	.byte	0x73, 0x70, 0x65, 0x63, 0x69, 0x61, 0x6c, 0x69, 0x7a, 0x65, 0x64, 0x2e, 0x68, 0x70, 0x70, 0x00
	.type		__unnamed_1,@object
	.size		__unnamed_1,(.L_0 - __unnamed_1)
__unnamed_1:
        /*0072*/ 	.byte	0x76, 0x6f, 0x69, 0x64, 0x20, 0x63, 0x75, 0x74, 0x6c, 0x61, 0x73, 0x73, 0x3a, 0x3a, 0x67, 0x65
        /* <DEDUP_REMOVED lines=179> */
        /*0bb2*/ 	.byte	0x74, 0x65, 0x3a, 0x3a, 0x69, 0x64, 0x65, 0x6e, 0x74, 0x69, 0x74, 0x79, 0x5d, 0x00
.L_0:


//--------------------- .nv.shared._ZN7cutlass13device_kernelINS_4gemm6kernel13GemmUniversalIN4cute5tupleIJiiiiEEENS1_10collective13CollectiveMmaINS1_34MainloopSm90TmaGmmaWarpSpecializedILi5ENS5_IJNS4_1CILi1EEENSA_ILi2EEESB_EEENS1_32KernelTmaWarpSpecializedPingpongEEENS5_IJNSA_ILi64EEESG_SG_EEENS_6half_tENS5_IJlSB_lEEESI_SJ_NS4_8TiledMMAINS4_8MMA_AtomIJNS4_4SM904GMMA25MMA_64x64x16_F32F16F16_SSILNSN_5MajorE0ELSP_0ELNSN_7ScaleInE1ELSQ_1EEEEEENS4_6LayoutINS5_IJSB_SB_SB_EEENS5_IJNSA_ILi0EEESV_SV_EEEEENS5_IJNS4_10UnderscoreESY_SY_EEEEENS4_23SM90_TMA_LOAD_MULTICASTENS4_14ComposedLayoutINS4_7SwizzleILi3ELi4ELi3EEENS4_18smem_ptr_flag_bitsILi16EEENST_INS5_IJNSA_ILi8EEESG_EEENS5_IJSG_SB_EEEEEEEvNS4_8identityENS4_13SM90_TMA_LOADES1B_vS1C_EENS_8epilogue10collective6detail29Sm90TmaWarpSpecializedAdapterINS1G_15DefaultEpilogueISI_SJ_SJ_NS1F_6thread17LinearCombinationISI_Li1EffLNS1K_9ScaleType4KindE0ELNS_15FloatRoundStyleE2ESI_EENS1_15EpilogueDefaultEEEEEvvEEEEvNT_6ParamsE --------------------------
	.section	.nv.shared._ZN7cutlass13device_kernelINS_4gemm6kernel13GemmUniversalIN4cute5tupleIJiiiiEEENS1_10collective13CollectiveMmaINS1_34MainloopSm90TmaGmmaWarpSpecializedILi5ENS5_IJNS4_1CILi1EEENSA_ILi2EEESB_EEENS1_32KernelTmaWarpSpecializedPingpongEEENS5_IJNSA_ILi64EEESG_SG_EEENS_6half_tENS5_IJlSB_lEEESI_SJ_NS4_8TiledMMAINS4_8MMA_AtomIJNS4_4SM904GMMA25MMA_64x64x16_F32F16F16_SSILNSN_5MajorE0ELSP_0ELNSN_7ScaleInE1ELSQ_1EEEEEENS4_6LayoutINS5_IJSB_SB_SB_EEENS5_IJNSA_ILi0EEESV_SV_EEEEENS5_IJNS4_10UnderscoreESY_SY_EEEEENS4_23SM90_TMA_LOAD_MULTICASTENS4_14ComposedLayoutINS4_7SwizzleILi3ELi4ELi3EEENS4_18smem_ptr_flag_bitsILi16EEENST_INS5_IJNSA_ILi8EEESG_EEENS5_IJSG_SB_EEEEEEEvNS4_8identityENS4_13SM90_TMA_LOADES1B_vS1C_EENS_8epilogue10collective6detail29Sm90TmaWarpSpecializedAdapterINS1G_15DefaultEpilogueISI_SJ_SJ_NS1F_6thread17LinearCombinationISI_Li1EffLNS1K_9ScaleType4KindE0ELNS_15FloatRoundStyleE2ESI_EENS1_15EpilogueDefaultEEEEEvvEEEEvNT_6ParamsE,"aw",@nobits
	.sectionflags	@""
	.align	16
	.zero		1024


//--------------------- .nv.shared.reserved.0     --------------------------
	.section	.nv.shared.reserved.0,"aw",@nobits
	.weak		__nv_reservedSMEM_offset_0_alias
	.size		__nv_reservedSMEM_offset_0_alias, 0, 0
	.other		__nv_reservedSMEM_offset_0_alias,@"STO_CUDA_RESERVED_SHARED STV_DEFAULT"
__nv_reservedSMEM_offset_0_alias:
	.zero		0


//--------------------- .nv.global                --------------------------
	.section	.nv.global,"aw",@nobits
.nv.global:
	.type		_ZN39_INTERNAL_4cc942fc_4_k_cu_b1744fe4_31924cute1_E,@object
	.size		_ZN39_INTERNAL_4cc942fc_4_k_cu_b1744fe4_31924cute1_E,(_ZN39_INTERNAL_4cc942fc_4_k_cu_b1744fe4_31924cuda3std3__45__cpo6cbeginE - _ZN39_INTERNAL_4cc942fc_4_k_cu_b1744fe4_31924cute1_E)
_ZN39_INTERNAL_4cc942fc_4_k_cu_b1744fe4_31924cute1_E:
	.zero		1
	.type		_ZN39_INTERNAL_4cc942fc_4_k_cu_b1744fe4_31924cuda3std3__45__cpo6cbeginE,@object
	.size		_ZN39_INTERNAL_4cc942fc_4_k_cu_b1744fe4_31924cuda3std3__45__cpo6cbeginE,(_ZN39_INTERNAL_4cc942fc_4_k_cu_b1744fe4_31924cuda3std3__48in_placeE - _ZN39_INTERNAL_4cc942fc_4_k_cu_b1744fe4_31924cuda3std3__45__cpo6cbeginE)
_ZN39_INTERNAL_4cc942fc_4_k_cu_b1744fe4_31924cuda3std3__45__cpo6cbeginE:
	.zero		1
	.type		_ZN39_INTERNAL_4cc942fc_4_k_cu_b1744fe4_31924cuda3std3__48in_placeE,@object
	.size		_ZN39_INTERNAL_4cc942fc_4_k_cu_b1744fe4_31924cuda3std3__48in_placeE,(_ZN39_INTERNAL_4cc942fc_4_k_cu_b1744fe4_31924cuda3std6ranges3__45__cpo9iter_moveE - _ZN39_INTERNAL_4cc942fc_4_k_cu_b1744fe4_31924cuda3std3__48in_placeE)
_ZN39_INTERNAL_4cc942fc_4_k_cu_b1744fe4_31924cuda3std3__48in_placeE:
	.zero		1
	.type		_ZN39_INTERNAL_4cc942fc_4_k_cu_b1744fe4_31924cuda3std6ranges3__45__cpo9iter_moveE,@object
	.size		_ZN39_INTERNAL_4cc942fc_4_k_cu_b1744fe4_31924cuda3std6ranges3__45__cpo9iter_moveE,(_ZN39_INTERNAL_4cc942fc_4_k_cu_b1744fe4_31924cuda3std3__45__cpo5beginE - _ZN39_INTERNAL_4cc942fc_4_k_cu_b1744fe4_31924cuda3std6ranges3__45__cpo9iter_moveE)
_ZN39_INTERNAL_4cc942fc_4_k_cu_b1744fe4_31924cuda3std6ranges3__45__cpo9iter_moveE:
	.zero		1
	.type		_ZN39_INTERNAL_4cc942fc_4_k_cu_b1744fe4_31924cuda3std3__45__cpo5beginE,@object
	.size		_ZN39_INTERNAL_4cc942fc_4_k_cu_b1744fe4_31924cuda3std3__45__cpo5beginE,(_ZN39_INTERNAL_4cc942fc_4_k_cu_b1744fe4_31924cuda3std3__441_GLOBAL__N__4cc942fc_4_k_cu_b1744fe4_31926ignoreE - _ZN39_INTERNAL_4cc942fc_4_k_cu_b1744fe4_31924cuda3std3__45__cpo5beginE)
_ZN39_INTERNAL_4cc942fc_4_k_cu_b1744fe4_31924cuda3std3__45__cpo5beginE:
	.zero		1
	.type		_ZN39_INTERNAL_4cc942fc_4_k_cu_b1744fe4_31924cuda3std3__441_GLOBAL__N__4cc942fc_4_k_cu_b1744fe4_31926ignoreE,@object
	.size		_ZN39_INTERNAL_4cc942fc_4_k_cu_b1744fe4_31924cuda3std3__441_GLOBAL__N__4cc942fc_4_k_cu_b1744fe4_31926ignoreE,(_ZN39_INTERNAL_4cc942fc_4_k_cu_b1744fe4_31924cute7productE - _ZN39_INTERNAL_4cc942fc_4_k_cu_b1744fe4_31924cuda3std3__441_GLOBAL__N__4cc942fc_4_k_cu_b1744fe4_31926ignoreE)
_ZN39_INTERNAL_4cc942fc_4_k_cu_b1744fe4_31924cuda3std3__441_GLOBAL__N__4cc942fc_4_k_cu_b1744fe4_31926ignoreE:
	.zero		1
	.type		_ZN39_INTERNAL_4cc942fc_4_k_cu_b1744fe4_31924cute7productE,@object
	.size		_ZN39_INTERNAL_4cc942fc_4_k_cu_b1744fe4_31924cute7productE,(_ZN39_INTERNAL_4cc942fc_4_k_cu_b1744fe4_31924cuda3std3__45__cpo3endE - _ZN39_INTERNAL_4cc942fc_4_k_cu_b1744fe4_31924cute7productE)
_ZN39_INTERNAL_4cc942fc_4_k_cu_b1744fe4_31924cute7productE:
	.zero		1
	.type		_ZN39_INTERNAL_4cc942fc_4_k_cu_b1744fe4_31924cuda3std3__45__cpo3endE,@object
	.size		_ZN39_INTERNAL_4cc942fc_4_k_cu_b1744fe4_31924cuda3std3__45__cpo3endE,(_ZN39_INTERNAL_4cc942fc_4_k_cu_b1744fe4_31924cuda3std3__419piecewise_constructE - _ZN39_INTERNAL_4cc942fc_4_k_cu_b1744fe4_31924cuda3std3__45__cpo3endE)
_ZN39_INTERNAL_4cc942fc_4_k_cu_b1744fe4_31924cuda3std3__45__cpo3endE:
	.zero		1
	.type		_ZN39_INTERNAL_4cc942fc_4_k_cu_b1744fe4_31924cuda3std3__419piecewise_constructE,@object
	.size		_ZN39_INTERNAL_4cc942fc_4_k_cu_b1744fe4_31924cuda3std3__419piecewise_constructE,(_ZN39_INTERNAL_4cc942fc_4_k_cu_b1744fe4_31924cuda3std3__45__cpo4cendE - _ZN39_INTERNAL_4cc942fc_4_k_cu_b1744fe4_31924cuda3std3__419piecewise_constructE)
_ZN39_INTERNAL_4cc942fc_4_k_cu_b1744fe4_31924cuda3std3__419piecewise_constructE:
	.zero		1
	.type		_ZN39_INTERNAL_4cc942fc_4_k_cu_b1744fe4_31924cuda3std3__45__cpo4cendE,@object
	.size		_ZN39_INTERNAL_4cc942fc_4_k_cu_b1744fe4_31924cuda3std3__45__cpo4cendE,(_ZN39_INTERNAL_4cc942fc_4_k_cu_b1744fe4_31924cuda3std6ranges3__45__cpo4swapE - _ZN39_INTERNAL_4cc942fc_4_k_cu_b1744fe4_31924cuda3std3__45__cpo4cendE)
_ZN39_INTERNAL_4cc942fc_4_k_cu_b1744fe4_31924cuda3std3__45__cpo4cendE:
	.zero		1
	.type		_ZN39_INTERNAL_4cc942fc_4_k_cu_b1744fe4_31924cuda3std6ranges3__45__cpo4swapE,@object
	.size		_ZN39_INTERNAL_4cc942fc_4_k_cu_b1744fe4_31924cuda3std6ranges3__45__cpo4swapE,(.L_8 - _ZN39_INTERNAL_4cc942fc_4_k_cu_b1744fe4_31924cuda3std6ranges3__45__cpo4swapE)
_ZN39_INTERNAL_4cc942fc_4_k_cu_b1744fe4_31924cuda3std6ranges3__45__cpo4swapE:
	.zero		1
.L_8:


//--------------------- .nv.constant0._ZN7cutlass13device_kernelINS_4gemm6kernel13GemmUniversalIN4cute5tupleIJiiiiEEENS1_10collective13CollectiveMmaINS1_34MainloopSm90TmaGmmaWarpSpecializedILi5ENS5_IJNS4_1CILi1EEENSA_ILi2EEESB_EEENS1_32KernelTmaWarpSpecializedPingpongEEENS5_IJNSA_ILi64EEESG_SG_EEENS_6half_tENS5_IJlSB_lEEESI_SJ_NS4_8TiledMMAINS4_8MMA_AtomIJNS4_4SM904GMMA25MMA_64x64x16_F32F16F16_SSILNSN_5MajorE0ELSP_0ELNSN_7ScaleInE1ELSQ_1EEEEEENS4_6LayoutINS5_IJSB_SB_SB_EEENS5_IJNSA_ILi0EEESV_SV_EEEEENS5_IJNS4_10UnderscoreESY_SY_EEEEENS4_23SM90_TMA_LOAD_MULTICASTENS4_14ComposedLayoutINS4_7SwizzleILi3ELi4ELi3EEENS4_18smem_ptr_flag_bitsILi16EEENST_INS5_IJNSA_ILi8EEESG_EEENS5_IJSG_SB_EEEEEEEvNS4_8identityENS4_13SM90_TMA_LOADES1B_vS1C_EENS_8epilogue10collective6detail29Sm90TmaWarpSpecializedAdapterINS1G_15DefaultEpilogueISI_SJ_SJ_NS1F_6thread17LinearCombinationISI_Li1EffLNS1K_9ScaleType4KindE0ELNS_15FloatRoundStyleE2ESI_EENS1_15EpilogueDefaultEEEEEvvEEEEvNT_6ParamsE --------------------------
	.section	.nv.constant0._ZN7cutlass13device_kernelINS_4gemm6kernel13GemmUniversalIN4cute5tupleIJiiiiEEENS1_10collective13CollectiveMmaINS1_34MainloopSm90TmaGmmaWarpSpecializedILi5ENS5_IJNS4_1CILi1EEENSA_ILi2EEESB_EEENS1_32KernelTmaWarpSpecializedPingpongEEENS5_IJNSA_ILi64EEESG_SG_EEENS_6half_tENS5_IJlSB_lEEESI_SJ_NS4_8TiledMMAINS4_8MMA_AtomIJNS4_4SM904GMMA25MMA_64x64x16_F32F16F16_SSILNSN_5MajorE0ELSP_0ELNSN_7ScaleInE1ELSQ_1EEEEEENS4_6LayoutINS5_IJSB_SB_SB_EEENS5_IJNSA_ILi0EEESV_SV_EEEEENS5_IJNS4_10UnderscoreESY_SY_EEEEENS4_23SM90_TMA_LOAD_MULTICASTENS4_14ComposedLayoutINS4_7SwizzleILi3ELi4ELi3EEENS4_18smem_ptr_flag_bitsILi16EEENST_INS5_IJNSA_ILi8EEESG_EEENS5_IJSG_SB_EEEEEEEvNS4_8identityENS4_13SM90_TMA_LOADES1B_vS1C_EENS_8epilogue10collective6detail29Sm90TmaWarpSpecializedAdapterINS1G_15DefaultEpilogueISI_SJ_SJ_NS1F_6thread17LinearCombinationISI_Li1EffLNS1K_9ScaleType4KindE0ELNS_15FloatRoundStyleE2ESI_EENS1_15EpilogueDefaultEEEEEvvEEEEvNT_6ParamsE,"a",@progbits
	.sectionflags	@""
	.align	4
.nv.constant0._ZN7cutlass13device_kernelINS_4gemm6kernel13GemmUniversalIN4cute5tupleIJiiiiEEENS1_10collective13CollectiveMmaINS1_34MainloopSm90TmaGmmaWarpSpecializedILi5ENS5_IJNS4_1CILi1EEENSA_ILi2EEESB_EEENS1_32KernelTmaWarpSpecializedPingpongEEENS5_IJNSA_ILi64EEESG_SG_EEENS_6half_tENS5_IJlSB_lEEESI_SJ_NS4_8TiledMMAINS4_8MMA_AtomIJNS4_4SM904GMMA25MMA_64x64x16_F32F16F16_SSILNSN_5MajorE0ELSP_0ELNSN_7ScaleInE1ELSQ_1EEEEEENS4_6LayoutINS5_IJSB_SB_SB_EEENS5_IJNSA_ILi0EEESV_SV_EEEEENS5_IJNS4_10UnderscoreESY_SY_EEEEENS4_23SM90_TMA_LOAD_MULTICASTENS4_14ComposedLayoutINS4_7SwizzleILi3ELi4ELi3EEENS4_18smem_ptr_flag_bitsILi16EEENST_INS5_IJNSA_ILi8EEESG_EEENS5_IJSG_SB_EEEEEEEvNS4_8identityENS4_13SM90_TMA_LOADES1B_vS1C_EENS_8epilogue10collective6detail29Sm90TmaWarpSpecializedAdapterINS1G_15DefaultEpilogueISI_SJ_SJ_NS1F_6thread17LinearCombinationISI_Li1EffLNS1K_9ScaleType4KindE0ELNS_15FloatRoundStyleE2ESI_EENS1_15EpilogueDefaultEEEEEvvEEEEvNT_6ParamsE:
	.zero		1664


//--------------------- SYMBOLS --------------------------

	.type		.nv.reservedSmem.offset0,@object
	.size		.nv.reservedSmem.offset0,0x4
	.type		__assertfail,@function
